//
// Generated by NVIDIA NVVM Compiler
//
// Compiler Build ID: CL-36424714
// Cuda compilation tools, release 13.0, V13.0.88
// Based on NVVM 20.0.0
//

.version 9.0
.target sm_100
.address_size 64

	// .globl	_Z21ts_pois3D_D3Q15_LBGKcPKfPfPKiS3_S3_S0_fiiii

.visible .entry _Z21ts_pois3D_D3Q15_LBGKcPKfPfPKiS3_S3_S0_fiiii(
	.param .u64 .ptr .align 1 _Z21ts_pois3D_D3Q15_LBGKcPKfPfPKiS3_S3_S0_fiiii_param_0,
	.param .u64 .ptr .align 1 _Z21ts_pois3D_D3Q15_LBGKcPKfPfPKiS3_S3_S0_fiiii_param_1,
	.param .u64 .ptr .align 1 _Z21ts_pois3D_D3Q15_LBGKcPKfPfPKiS3_S3_S0_fiiii_param_2,
	.param .u64 .ptr .align 1 _Z21ts_pois3D_D3Q15_LBGKcPKfPfPKiS3_S3_S0_fiiii_param_3,
	.param .u64 .ptr .align 1 _Z21ts_pois3D_D3Q15_LBGKcPKfPfPKiS3_S3_S0_fiiii_param_4,
	.param .u64 .ptr .align 1 _Z21ts_pois3D_D3Q15_LBGKcPKfPfPKiS3_S3_S0_fiiii_param_5,
	.param .f32 _Z21ts_pois3D_D3Q15_LBGKcPKfPfPKiS3_S3_S0_fiiii_param_6,
	.param .u32 _Z21ts_pois3D_D3Q15_LBGKcPKfPfPKiS3_S3_S0_fiiii_param_7,
	.param .u32 _Z21ts_pois3D_D3Q15_LBGKcPKfPfPKiS3_S3_S0_fiiii_param_8,
	.param .u32 _Z21ts_pois3D_D3Q15_LBGKcPKfPfPKiS3_S3_S0_fiiii_param_9,
	.param .u32 _Z21ts_pois3D_D3Q15_LBGKcPKfPfPKiS3_S3_S0_fiiii_param_10
)
{
	.reg .pred 	%p<11>;
	.reg .b32 	%r<75>;
	.reg .b32 	%f<262>;
	.reg .b64 	%rd<83>;
	.reg .b64 	%fd<164>;

	ld.param.u64 	%rd1, [_Z21ts_pois3D_D3Q15_LBGKcPKfPfPKiS3_S3_S0_fiiii_param_0];
	ld.param.u64 	%rd4, [_Z21ts_pois3D_D3Q15_LBGKcPKfPfPKiS3_S3_S0_fiiii_param_3];
	ld.param.u64 	%rd5, [_Z21ts_pois3D_D3Q15_LBGKcPKfPfPKiS3_S3_S0_fiiii_param_4];
	ld.param.f32 	%f82, [_Z21ts_pois3D_D3Q15_LBGKcPKfPfPKiS3_S3_S0_fiiii_param_6];
	ld.param.u32 	%r8, [_Z21ts_pois3D_D3Q15_LBGKcPKfPfPKiS3_S3_S0_fiiii_param_7];
	ld.param.u32 	%r12, [_Z21ts_pois3D_D3Q15_LBGKcPKfPfPKiS3_S3_S0_fiiii_param_8];
	ld.param.u32 	%r10, [_Z21ts_pois3D_D3Q15_LBGKcPKfPfPKiS3_S3_S0_fiiii_param_9];
	ld.param.u32 	%r11, [_Z21ts_pois3D_D3Q15_LBGKcPKfPfPKiS3_S3_S0_fiiii_param_10];
	mov.u32 	%r13, %tid.x;
	mov.u32 	%r14, %ctaid.x;
	mov.u32 	%r15, %ntid.x;
	mad.lo.s32 	%r1, %r14, %r15, %r13;
	mov.u32 	%r16, %tid.y;
	mov.u32 	%r17, %ctaid.y;
	mov.u32 	%r18, %ntid.y;
	mad.lo.s32 	%r19, %r17, %r18, %r16;
	setp.ge.s32 	%p1, %r1, %r8;
	setp.ge.s32 	%p2, %r19, %r12;
	or.pred  	%p3, %p1, %p2;
	@%p3 bra 	$L__BB0_7;
	cvta.to.global.u64 	%rd7, %rd1;
	cvta.to.global.u64 	%rd8, %rd4;
	mul.lo.s32 	%r3, %r8, %r19;
	add.s32 	%r4, %r3, %r1;
	mul.lo.s32 	%r5, %r12, %r8;
	mov.u32 	%r20, %ntid.z;
	mov.u32 	%r21, %ctaid.z;
	mov.u32 	%r22, %tid.z;
	mad.lo.s32 	%r23, %r21, %r20, %r22;
	add.s32 	%r24, %r23, %r10;
	mul.lo.s32 	%r6, %r5, %r24;
	add.s32 	%r7, %r6, %r4;
	mul.wide.s32 	%rd9, %r7, 4;
	add.s64 	%rd10, %rd7, %rd9;
	ld.global.f32 	%f247, [%rd10];
	mul.wide.s32 	%rd11, %r11, 4;
	add.s64 	%rd12, %rd10, %rd11;
	ld.global.f32 	%f249, [%rd12];
	add.s64 	%rd13, %rd12, %rd11;
	ld.global.f32 	%f248, [%rd13];
	add.s64 	%rd14, %rd13, %rd11;
	ld.global.f32 	%f251, [%rd14];
	add.s64 	%rd15, %rd14, %rd11;
	ld.global.f32 	%f250, [%rd15];
	add.s64 	%rd16, %rd15, %rd11;
	ld.global.f32 	%f253, [%rd16];
	add.s64 	%rd17, %rd16, %rd11;
	ld.global.f32 	%f252, [%rd17];
	add.s64 	%rd18, %rd17, %rd11;
	ld.global.f32 	%f261, [%rd18];
	add.s64 	%rd19, %rd18, %rd11;
	ld.global.f32 	%f260, [%rd19];
	add.s64 	%rd20, %rd19, %rd11;
	ld.global.f32 	%f259, [%rd20];
	add.s64 	%rd21, %rd20, %rd11;
	ld.global.f32 	%f258, [%rd21];
	add.s64 	%rd22, %rd21, %rd11;
	ld.global.f32 	%f257, [%rd22];
	add.s64 	%rd23, %rd22, %rd11;
	ld.global.f32 	%f256, [%rd23];
	add.s64 	%rd24, %rd23, %rd11;
	ld.global.f32 	%f255, [%rd24];
	add.s64 	%rd25, %rd24, %rd11;
	ld.global.f32 	%f254, [%rd25];
	add.f32 	%f83, %f247, %f249;
	add.f32 	%f84, %f83, %f248;
	add.f32 	%f85, %f84, %f251;
	add.f32 	%f86, %f85, %f250;
	add.f32 	%f87, %f86, %f253;
	add.f32 	%f88, %f87, %f252;
	add.f32 	%f89, %f88, %f261;
	add.f32 	%f90, %f89, %f260;
	add.f32 	%f91, %f90, %f259;
	add.f32 	%f92, %f91, %f258;
	add.f32 	%f93, %f92, %f257;
	add.f32 	%f94, %f93, %f256;
	add.f32 	%f95, %f94, %f255;
	add.f32 	%f16, %f95, %f254;
	sub.f32 	%f96, %f249, %f248;
	add.f32 	%f97, %f96, %f261;
	sub.f32 	%f98, %f97, %f260;
	add.f32 	%f99, %f98, %f259;
	sub.f32 	%f100, %f99, %f258;
	add.f32 	%f101, %f100, %f257;
	sub.f32 	%f102, %f101, %f256;
	add.f32 	%f103, %f102, %f255;
	sub.f32 	%f104, %f103, %f254;
	div.rn.f32 	%f244, %f104, %f16;
	sub.f32 	%f105, %f251, %f250;
	add.f32 	%f106, %f105, %f261;
	add.f32 	%f107, %f106, %f260;
	sub.f32 	%f108, %f107, %f259;
	sub.f32 	%f109, %f108, %f258;
	add.f32 	%f110, %f109, %f257;
	add.f32 	%f111, %f110, %f256;
	sub.f32 	%f112, %f111, %f255;
	sub.f32 	%f113, %f112, %f254;
	div.rn.f32 	%f245, %f113, %f16;
	sub.f32 	%f114, %f253, %f252;
	add.f32 	%f115, %f114, %f261;
	add.f32 	%f116, %f115, %f260;
	add.f32 	%f117, %f116, %f259;
	add.f32 	%f118, %f117, %f258;
	sub.f32 	%f119, %f118, %f257;
	sub.f32 	%f120, %f119, %f256;
	sub.f32 	%f121, %f120, %f255;
	sub.f32 	%f122, %f121, %f254;
	div.rn.f32 	%f246, %f122, %f16;
	add.s64 	%rd26, %rd8, %rd9;
	ld.global.u32 	%r25, [%rd26];
	setp.eq.s32 	%p4, %r25, 1;
	@%p4 bra 	$L__BB0_3;
	cvta.to.global.u64 	%rd27, %rd5;
	add.s64 	%rd29, %rd27, %rd9;
	ld.global.u32 	%r26, [%rd29];
	setp.ne.s32 	%p5, %r26, 1;
	@%p5 bra 	$L__BB0_4;
$L__BB0_3:
	ld.param.u64 	%rd82, [_Z21ts_pois3D_D3Q15_LBGKcPKfPfPKiS3_S3_S0_fiiii_param_5];
	cvta.to.global.u64 	%rd30, %rd82;
	mul.wide.s32 	%rd31, %r7, 4;
	add.s64 	%rd32, %rd30, %rd31;
	ld.global.f32 	%f20, [%rd32];
	sub.f32 	%f124, %f20, %f246;
	mul.f32 	%f125, %f244, 0fC0400000;
	cvt.f64.f32 	%fd1, %f16;
	mul.f64 	%fd2, %fd1, 0d3FBC71C71C71C71C;
	cvt.f64.f32 	%fd3, %f125;
	cvt.f64.f32 	%fd4, %f249;
	fma.rn.f64 	%fd5, %fd2, %fd3, %fd4;
	cvt.rn.f32.f64 	%f249, %fd5;
	mul.f32 	%f126, %f244, 0f40400000;
	cvt.f64.f32 	%fd6, %f126;
	cvt.f64.f32 	%fd7, %f248;
	fma.rn.f64 	%fd8, %fd2, %fd6, %fd7;
	cvt.rn.f32.f64 	%f248, %fd8;
	mul.f32 	%f127, %f245, 0fC0400000;
	cvt.f64.f32 	%fd9, %f127;
	cvt.f64.f32 	%fd10, %f251;
	fma.rn.f64 	%fd11, %fd2, %fd9, %fd10;
	cvt.rn.f32.f64 	%f251, %fd11;
	mul.f32 	%f128, %f245, 0f40400000;
	cvt.f64.f32 	%fd12, %f128;
	cvt.f64.f32 	%fd13, %f250;
	fma.rn.f64 	%fd14, %fd2, %fd12, %fd13;
	cvt.rn.f32.f64 	%f250, %fd14;
	mul.f32 	%f129, %f124, 0f40400000;
	cvt.f64.f32 	%fd15, %f129;
	cvt.f64.f32 	%fd16, %f253;
	fma.rn.f64 	%fd17, %fd2, %fd15, %fd16;
	cvt.rn.f32.f64 	%f253, %fd17;
	mul.f32 	%f130, %f124, 0fC0400000;
	cvt.f64.f32 	%fd18, %f130;
	cvt.f64.f32 	%fd19, %f252;
	fma.rn.f64 	%fd20, %fd2, %fd18, %fd19;
	cvt.rn.f32.f64 	%f252, %fd20;
	neg.f32 	%f131, %f244;
	cvt.f64.f32 	%fd21, %f131;
	neg.f32 	%f132, %f245;
	cvt.f64.f32 	%fd22, %f132;
	add.f64 	%fd23, %fd21, %fd22;
	cvt.f64.f32 	%fd24, %f124;
	add.f64 	%fd25, %fd23, %fd24;
	mul.f64 	%fd26, %fd25, 0d4008000000000000;
	cvt.rn.f32.f64 	%f133, %fd26;
	mul.f64 	%fd27, %fd1, 0d3F8C71C71C71C71C;
	cvt.f64.f32 	%fd28, %f133;
	cvt.f64.f32 	%fd29, %f261;
	fma.rn.f64 	%fd30, %fd27, %fd28, %fd29;
	cvt.rn.f32.f64 	%f261, %fd30;
	cvt.f64.f32 	%fd31, %f244;
	add.f64 	%fd32, %fd22, %fd31;
	add.f64 	%fd33, %fd32, %fd24;
	mul.f64 	%fd34, %fd33, 0d4008000000000000;
	cvt.rn.f32.f64 	%f134, %fd34;
	cvt.f64.f32 	%fd35, %f134;
	cvt.f64.f32 	%fd36, %f260;
	fma.rn.f64 	%fd37, %fd27, %fd35, %fd36;
	cvt.rn.f32.f64 	%f260, %fd37;
	cvt.f64.f32 	%fd38, %f245;
	add.f64 	%fd39, %fd21, %fd38;
	add.f64 	%fd40, %fd39, %fd24;
	mul.f64 	%fd41, %fd40, 0d4008000000000000;
	cvt.rn.f32.f64 	%f135, %fd41;
	cvt.f64.f32 	%fd42, %f135;
	cvt.f64.f32 	%fd43, %f259;
	fma.rn.f64 	%fd44, %fd27, %fd42, %fd43;
	cvt.rn.f32.f64 	%f259, %fd44;
	add.f64 	%fd45, %fd31, %fd38;
	add.f64 	%fd46, %fd45, %fd24;
	mul.f64 	%fd47, %fd46, 0d4008000000000000;
	cvt.rn.f32.f64 	%f136, %fd47;
	cvt.f64.f32 	%fd48, %f136;
	cvt.f64.f32 	%fd49, %f258;
	fma.rn.f64 	%fd50, %fd27, %fd48, %fd49;
	cvt.rn.f32.f64 	%f258, %fd50;
	sub.f64 	%fd51, %fd23, %fd24;
	mul.f64 	%fd52, %fd51, 0d4008000000000000;
	cvt.rn.f32.f64 	%f137, %fd52;
	cvt.f64.f32 	%fd53, %f137;
	cvt.f64.f32 	%fd54, %f257;
	fma.rn.f64 	%fd55, %fd27, %fd53, %fd54;
	cvt.rn.f32.f64 	%f257, %fd55;
	sub.f64 	%fd56, %fd32, %fd24;
	mul.f64 	%fd57, %fd56, 0d4008000000000000;
	cvt.rn.f32.f64 	%f138, %fd57;
	cvt.f64.f32 	%fd58, %f138;
	cvt.f64.f32 	%fd59, %f256;
	fma.rn.f64 	%fd60, %fd27, %fd58, %fd59;
	cvt.rn.f32.f64 	%f256, %fd60;
	sub.f64 	%fd61, %fd39, %fd24;
	mul.f64 	%fd62, %fd61, 0d4008000000000000;
	cvt.rn.f32.f64 	%f139, %fd62;
	cvt.f64.f32 	%fd63, %f139;
	cvt.f64.f32 	%fd64, %f255;
	fma.rn.f64 	%fd65, %fd27, %fd63, %fd64;
	cvt.rn.f32.f64 	%f255, %fd65;
	sub.f64 	%fd66, %fd45, %fd24;
	mul.f64 	%fd67, %fd66, 0d4008000000000000;
	cvt.rn.f32.f64 	%f140, %fd67;
	cvt.f64.f32 	%fd68, %f140;
	cvt.f64.f32 	%fd69, %f254;
	fma.rn.f64 	%fd70, %fd27, %fd68, %fd69;
	cvt.rn.f32.f64 	%f254, %fd70;
	mov.f32 	%f244, 0f00000000;
	mov.f32 	%f245, %f244;
	mov.f32 	%f246, %f20;
$L__BB0_4:
	ld.param.u64 	%rd81, [_Z21ts_pois3D_D3Q15_LBGKcPKfPfPKiS3_S3_S0_fiiii_param_2];
	cvta.to.global.u64 	%rd33, %rd81;
	mul.wide.s32 	%rd34, %r7, 4;
	add.s64 	%rd35, %rd33, %rd34;
	ld.global.u32 	%r27, [%rd35];
	setp.eq.s32 	%p6, %r27, 1;
	@%p6 bra 	$L__BB0_6;
	cvt.f64.f32 	%fd71, %f16;
	mul.f64 	%fd72, %fd71, 0dBFCC71C71C71C71C;
	mul.f32 	%f141, %f245, %f245;
	fma.rn.f32 	%f142, %f244, %f244, %f141;
	fma.rn.f32 	%f143, %f246, %f246, %f142;
	cvt.f64.f32 	%fd73, %f143;
	mul.f64 	%fd74, %fd73, 0d3FF8000000000000;
	mov.f64 	%fd75, 0d3FF0000000000000;
	sub.f64 	%fd76, %fd75, %fd74;
	mul.f64 	%fd77, %fd72, %fd76;
	cvt.rn.f32.f64 	%f144, %fd77;
	add.f32 	%f145, %f247, %f144;
	mul.f32 	%f146, %f82, %f145;
	sub.f32 	%f247, %f247, %f146;
	mul.f32 	%f147, %f244, 0f40400000;
	mul.f64 	%fd78, %fd71, 0d3FBC71C71C71C71C;
	cvt.f64.f32 	%fd79, %f147;
	add.f64 	%fd80, %fd79, 0d3FF0000000000000;
	mul.f32 	%f148, %f147, %f147;
	cvt.f64.f32 	%fd81, %f148;
	fma.rn.f64 	%fd82, %fd81, 0d3FE0000000000000, %fd80;
	sub.f64 	%fd83, %fd82, %fd74;
	mul.f64 	%fd84, %fd78, %fd83;
	cvt.rn.f32.f64 	%f149, %fd84;
	sub.f32 	%f150, %f249, %f149;
	mul.f32 	%f151, %f82, %f150;
	sub.f32 	%f53, %f249, %f151;
	mul.f32 	%f152, %f244, 0fC0400000;
	cvt.f64.f32 	%fd85, %f152;
	add.f64 	%fd86, %fd85, 0d3FF0000000000000;
	mul.f32 	%f153, %f152, %f152;
	cvt.f64.f32 	%fd87, %f153;
	fma.rn.f64 	%fd88, %fd87, 0d3FE0000000000000, %fd86;
	sub.f64 	%fd89, %fd88, %fd74;
	mul.f64 	%fd90, %fd78, %fd89;
	cvt.rn.f32.f64 	%f154, %fd90;
	sub.f32 	%f155, %f248, %f154;
	mul.f32 	%f156, %f82, %f155;
	sub.f32 	%f249, %f248, %f156;
	mul.f32 	%f157, %f245, 0f40400000;
	cvt.f64.f32 	%fd91, %f157;
	add.f64 	%fd92, %fd91, 0d3FF0000000000000;
	mul.f32 	%f158, %f157, %f157;
	cvt.f64.f32 	%fd93, %f158;
	fma.rn.f64 	%fd94, %fd93, 0d3FE0000000000000, %fd92;
	sub.f64 	%fd95, %fd94, %fd74;
	mul.f64 	%fd96, %fd78, %fd95;
	cvt.rn.f32.f64 	%f159, %fd96;
	sub.f32 	%f160, %f251, %f159;
	mul.f32 	%f161, %f82, %f160;
	sub.f32 	%f55, %f251, %f161;
	mul.f32 	%f162, %f245, 0fC0400000;
	cvt.f64.f32 	%fd97, %f162;
	add.f64 	%fd98, %fd97, 0d3FF0000000000000;
	mul.f32 	%f163, %f162, %f162;
	cvt.f64.f32 	%fd99, %f163;
	fma.rn.f64 	%fd100, %fd99, 0d3FE0000000000000, %fd98;
	sub.f64 	%fd101, %fd100, %fd74;
	mul.f64 	%fd102, %fd78, %fd101;
	cvt.rn.f32.f64 	%f164, %fd102;
	sub.f32 	%f165, %f250, %f164;
	mul.f32 	%f166, %f82, %f165;
	sub.f32 	%f251, %f250, %f166;
	mul.f32 	%f167, %f246, 0f40400000;
	cvt.f64.f32 	%fd103, %f167;
	add.f64 	%fd104, %fd103, 0d3FF0000000000000;
	mul.f32 	%f168, %f167, %f167;
	cvt.f64.f32 	%fd105, %f168;
	fma.rn.f64 	%fd106, %fd105, 0d3FE0000000000000, %fd104;
	sub.f64 	%fd107, %fd106, %fd74;
	mul.f64 	%fd108, %fd78, %fd107;
	cvt.rn.f32.f64 	%f169, %fd108;
	sub.f32 	%f170, %f253, %f169;
	mul.f32 	%f171, %f82, %f170;
	sub.f32 	%f57, %f253, %f171;
	mul.f32 	%f172, %f246, 0fC0400000;
	cvt.f64.f32 	%fd109, %f172;
	add.f64 	%fd110, %fd109, 0d3FF0000000000000;
	mul.f32 	%f173, %f172, %f172;
	cvt.f64.f32 	%fd111, %f173;
	fma.rn.f64 	%fd112, %fd111, 0d3FE0000000000000, %fd110;
	sub.f64 	%fd113, %fd112, %fd74;
	mul.f64 	%fd114, %fd78, %fd113;
	cvt.rn.f32.f64 	%f174, %fd114;
	sub.f32 	%f175, %f252, %f174;
	mul.f32 	%f176, %f82, %f175;
	sub.f32 	%f253, %f252, %f176;
	add.f32 	%f177, %f244, %f245;
	add.f32 	%f178, %f177, %f246;
	mul.f32 	%f179, %f178, 0f40400000;
	mul.f64 	%fd115, %fd71, 0d3F8C71C71C71C71C;
	cvt.f64.f32 	%fd116, %f179;
	add.f64 	%fd117, %fd116, 0d3FF0000000000000;
	mul.f32 	%f180, %f179, %f179;
	cvt.f64.f32 	%fd118, %f180;
	fma.rn.f64 	%fd119, %fd118, 0d3FE0000000000000, %fd117;
	sub.f64 	%fd120, %fd119, %fd74;
	mul.f64 	%fd121, %fd115, %fd120;
	cvt.rn.f32.f64 	%f181, %fd121;
	sub.f32 	%f182, %f261, %f181;
	mul.f32 	%f183, %f82, %f182;
	sub.f32 	%f59, %f261, %f183;
	sub.f32 	%f184, %f245, %f244;
	add.f32 	%f185, %f184, %f246;
	mul.f32 	%f186, %f185, 0f40400000;
	cvt.f64.f32 	%fd122, %f186;
	add.f64 	%fd123, %fd122, 0d3FF0000000000000;
	mul.f32 	%f187, %f186, %f186;
	cvt.f64.f32 	%fd124, %f187;
	fma.rn.f64 	%fd125, %fd124, 0d3FE0000000000000, %fd123;
	sub.f64 	%fd126, %fd125, %fd74;
	mul.f64 	%fd127, %fd115, %fd126;
	cvt.rn.f32.f64 	%f188, %fd127;
	sub.f32 	%f189, %f260, %f188;
	mul.f32 	%f190, %f82, %f189;
	sub.f32 	%f60, %f260, %f190;
	sub.f32 	%f191, %f244, %f245;
	add.f32 	%f192, %f191, %f246;
	mul.f32 	%f193, %f192, 0f40400000;
	cvt.f64.f32 	%fd128, %f193;
	add.f64 	%fd129, %fd128, 0d3FF0000000000000;
	mul.f32 	%f194, %f193, %f193;
	cvt.f64.f32 	%fd130, %f194;
	fma.rn.f64 	%fd131, %fd130, 0d3FE0000000000000, %fd129;
	sub.f64 	%fd132, %fd131, %fd74;
	mul.f64 	%fd133, %fd115, %fd132;
	cvt.rn.f32.f64 	%f195, %fd133;
	sub.f32 	%f196, %f259, %f195;
	mul.f32 	%f197, %f82, %f196;
	sub.f32 	%f61, %f259, %f197;
	neg.f32 	%f198, %f244;
	sub.f32 	%f199, %f198, %f245;
	add.f32 	%f200, %f199, %f246;
	mul.f32 	%f201, %f200, 0f40400000;
	cvt.f64.f32 	%fd134, %f201;
	add.f64 	%fd135, %fd134, 0d3FF0000000000000;
	mul.f32 	%f202, %f201, %f201;
	cvt.f64.f32 	%fd136, %f202;
	fma.rn.f64 	%fd137, %fd136, 0d3FE0000000000000, %fd135;
	sub.f64 	%fd138, %fd137, %fd74;
	mul.f64 	%fd139, %fd115, %fd138;
	cvt.rn.f32.f64 	%f203, %fd139;
	sub.f32 	%f204, %f258, %f203;
	mul.f32 	%f205, %f82, %f204;
	sub.f32 	%f62, %f258, %f205;
	sub.f32 	%f206, %f177, %f246;
	mul.f32 	%f207, %f206, 0f40400000;
	cvt.f64.f32 	%fd140, %f207;
	add.f64 	%fd141, %fd140, 0d3FF0000000000000;
	mul.f32 	%f208, %f207, %f207;
	cvt.f64.f32 	%fd142, %f208;
	fma.rn.f64 	%fd143, %fd142, 0d3FE0000000000000, %fd141;
	sub.f64 	%fd144, %fd143, %fd74;
	mul.f64 	%fd145, %fd115, %fd144;
	cvt.rn.f32.f64 	%f209, %fd145;
	sub.f32 	%f210, %f257, %f209;
	mul.f32 	%f211, %f82, %f210;
	sub.f32 	%f258, %f257, %f211;
	sub.f32 	%f212, %f184, %f246;
	mul.f32 	%f213, %f212, 0f40400000;
	cvt.f64.f32 	%fd146, %f213;
	add.f64 	%fd147, %fd146, 0d3FF0000000000000;
	mul.f32 	%f214, %f213, %f213;
	cvt.f64.f32 	%fd148, %f214;
	fma.rn.f64 	%fd149, %fd148, 0d3FE0000000000000, %fd147;
	sub.f64 	%fd150, %fd149, %fd74;
	mul.f64 	%fd151, %fd115, %fd150;
	cvt.rn.f32.f64 	%f215, %fd151;
	sub.f32 	%f216, %f256, %f215;
	mul.f32 	%f217, %f82, %f216;
	sub.f32 	%f259, %f256, %f217;
	sub.f32 	%f218, %f191, %f246;
	mul.f32 	%f219, %f218, 0f40400000;
	cvt.f64.f32 	%fd152, %f219;
	add.f64 	%fd153, %fd152, 0d3FF0000000000000;
	mul.f32 	%f220, %f219, %f219;
	cvt.f64.f32 	%fd154, %f220;
	fma.rn.f64 	%fd155, %fd154, 0d3FE0000000000000, %fd153;
	sub.f64 	%fd156, %fd155, %fd74;
	mul.f64 	%fd157, %fd115, %fd156;
	cvt.rn.f32.f64 	%f221, %fd157;
	sub.f32 	%f222, %f255, %f221;
	mul.f32 	%f223, %f82, %f222;
	sub.f32 	%f260, %f255, %f223;
	sub.f32 	%f224, %f199, %f246;
	mul.f32 	%f225, %f224, 0f40400000;
	cvt.f64.f32 	%fd158, %f225;
	add.f64 	%fd159, %fd158, 0d3FF0000000000000;
	mul.f32 	%f226, %f225, %f225;
	cvt.f64.f32 	%fd160, %f226;
	fma.rn.f64 	%fd161, %fd160, 0d3FE0000000000000, %fd159;
	sub.f64 	%fd162, %fd161, %fd74;
	mul.f64 	%fd163, %fd115, %fd162;
	cvt.rn.f32.f64 	%f227, %fd163;
	sub.f32 	%f228, %f254, %f227;
	mul.f32 	%f229, %f82, %f228;
	sub.f32 	%f261, %f254, %f229;
	mov.f32 	%f248, %f53;
	mov.f32 	%f250, %f55;
	mov.f32 	%f252, %f57;
	mov.f32 	%f254, %f59;
	mov.f32 	%f255, %f60;
	mov.f32 	%f256, %f61;
	mov.f32 	%f257, %f62;
$L__BB0_6:
	ld.param.u64 	%rd80, [_Z21ts_pois3D_D3Q15_LBGKcPKfPfPKiS3_S3_S0_fiiii_param_1];
	shl.b32 	%r28, %r11, 2;
	cvta.to.global.u64 	%rd36, %rd80;
	mul.wide.s32 	%rd37, %r7, 4;
	add.s64 	%rd38, %rd36, %rd37;
	st.global.f32 	[%rd38], %f247;
	add.s32 	%r29, %r1, 1;
	setp.eq.s32 	%p7, %r29, %r8;
	selp.b32 	%r30, 0, %r29, %p7;
	add.s32 	%r31, %r30, %r3;
	add.s32 	%r32, %r31, %r11;
	add.s32 	%r33, %r32, %r6;
	mul.wide.s32 	%rd39, %r33, 4;
	add.s64 	%rd40, %rd36, %rd39;
	st.global.f32 	[%rd40], %f248;
	setp.lt.s32 	%p8, %r1, 1;
	selp.b32 	%r34, %r8, %r1, %p8;
	add.s32 	%r35, %r34, -1;
	shl.b32 	%r36, %r11, 1;
	cvt.s64.s32 	%rd41, %r36;
	cvt.s64.s32 	%rd42, %r6;
	cvt.s64.s32 	%rd43, %r3;
	cvt.s64.s32 	%rd44, %r34;
	add.s64 	%rd45, %rd43, %rd44;
	add.s64 	%rd46, %rd45, %rd42;
	add.s64 	%rd47, %rd46, %rd41;
	shl.b64 	%rd48, %rd47, 2;
	add.s64 	%rd49, %rd36, %rd48;
	st.global.f32 	[%rd49+-4], %f249;
	add.s32 	%r37, %r19, 1;
	setp.eq.s32 	%p9, %r37, %r12;
	selp.b32 	%r38, 0, %r37, %p9;
	mul.lo.s32 	%r39, %r38, %r8;
	add.s32 	%r40, %r39, %r1;
	mad.lo.s32 	%r41, %r11, 3, %r40;
	add.s32 	%r42, %r41, %r6;
	mul.wide.s32 	%rd50, %r42, 4;
	add.s64 	%rd51, %rd36, %rd50;
	st.global.f32 	[%rd51], %f250;
	setp.eq.s32 	%p10, %r19, 0;
	selp.b32 	%r43, %r12, %r19, %p10;
	add.s32 	%r44, %r43, -1;
	mul.lo.s32 	%r45, %r44, %r8;
	add.s32 	%r46, %r1, %r45;
	add.s32 	%r47, %r46, %r6;
	add.s32 	%r48, %r28, %r47;
	mul.wide.s32 	%rd52, %r48, 4;
	add.s64 	%rd53, %rd36, %rd52;
	st.global.f32 	[%rd53], %f251;
	add.s32 	%r49, %r6, %r5;
	mad.lo.s32 	%r50, %r11, 5, %r4;
	add.s32 	%r51, %r50, %r49;
	mul.wide.s32 	%rd54, %r51, 4;
	add.s64 	%rd55, %rd36, %rd54;
	st.global.f32 	[%rd55], %f252;
	shl.b32 	%r52, %r5, 1;
	sub.s32 	%r53, %r49, %r52;
	add.s32 	%r54, %r50, %r11;
	add.s32 	%r55, %r54, %r53;
	mul.wide.s32 	%rd56, %r55, 4;
	add.s64 	%rd57, %rd36, %rd56;
	st.global.f32 	[%rd57], %f253;
	add.s32 	%r56, %r39, %r30;
	mad.lo.s32 	%r57, %r11, 7, %r56;
	add.s32 	%r58, %r57, %r49;
	mul.wide.s32 	%rd58, %r58, 4;
	add.s64 	%rd59, %rd36, %rd58;
	st.global.f32 	[%rd59], %f254;
	add.s32 	%r59, %r39, %r35;
	shl.b32 	%r60, %r11, 3;
	cvt.s64.s32 	%rd60, %r60;
	cvt.s64.s32 	%rd61, %r49;
	cvt.s64.s32 	%rd62, %r39;
	add.s64 	%rd63, %rd62, %rd44;
	add.s64 	%rd64, %rd63, %rd61;
	add.s64 	%rd65, %rd64, %rd60;
	shl.b64 	%rd66, %rd65, 2;
	add.s64 	%rd67, %rd36, %rd66;
	st.global.f32 	[%rd67+-4], %f255;
	add.s32 	%r61, %r45, %r30;
	mad.lo.s32 	%r62, %r11, 9, %r61;
	add.s32 	%r63, %r62, %r49;
	mul.wide.s32 	%rd68, %r63, 4;
	add.s64 	%rd69, %rd36, %rd68;
	st.global.f32 	[%rd69], %f256;
	add.s32 	%r64, %r45, %r35;
	mad.lo.s32 	%r65, %r11, 10, %r64;
	add.s32 	%r66, %r65, %r49;
	mul.wide.s32 	%rd70, %r66, 4;
	add.s64 	%rd71, %rd36, %rd70;
	st.global.f32 	[%rd71], %f257;
	add.s32 	%r67, %r57, %r28;
	add.s32 	%r68, %r67, %r53;
	mul.wide.s32 	%rd72, %r68, 4;
	add.s64 	%rd73, %rd36, %rd72;
	st.global.f32 	[%rd73], %f258;
	mad.lo.s32 	%r69, %r11, 12, %r59;
	add.s32 	%r70, %r69, %r53;
	mul.wide.s32 	%rd74, %r70, 4;
	add.s64 	%rd75, %rd36, %rd74;
	st.global.f32 	[%rd75], %f259;
	add.s32 	%r71, %r62, %r28;
	add.s32 	%r72, %r71, %r53;
	mul.wide.s32 	%rd76, %r72, 4;
	add.s64 	%rd77, %rd36, %rd76;
	st.global.f32 	[%rd77], %f260;
	add.s32 	%r73, %r65, %r28;
	add.s32 	%r74, %r73, %r53;
	mul.wide.s32 	%rd78, %r74, 4;
	add.s64 	%rd79, %rd36, %rd78;
	st.global.f32 	[%rd79], %f261;
$L__BB0_7:
	ret;

}


// ===== COMPILED SASS (sm_100) =====

	.target	sm_100

	.elftype	@"ET_EXEC"


//--------------------- .note.nv.tkinfo           --------------------------
	.section	.note.nv.tkinfo,"",@"SHT_NOTE"
	.sectionflags	@"SHF_NOTE_NV_TKINFO"
	.tkinfo
        /*0018*/ 	.word	0x00000002
        /*0030*/ 	.string	""
        /*0030*/ 	.string	"ptxas"
        /*0030*/ 	.string	"Cuda compilation tools, release 13.0, V13.0.88"
        /*0030*/ 	.string	"Build cuda_13.0.r13.0/compiler.36424714_0"
        /*0030*/ 	.string	"-arch sm_100 -m 64 "



//--------------------- .note.nv.cuinfo           --------------------------
	.section	.note.nv.cuinfo,"",@"SHT_NOTE"
	.sectionflags	@"SHF_NOTE_NV_CUINFO"
        /*0018*/ 	.short	0x0002
        /*001a*/ 	.short	0x0064
        /*001c*/ 	.short	0x0082
	.zero		2


//--------------------- .nv.info                  --------------------------
	.section	.nv.info,"",@"SHT_CUDA_INFO"
	.align	4


	//----- nvinfo : EIATTR_REGCOUNT
	.align		4
        /*0000*/ 	.byte	0x04, 0x2f
        /*0002*/ 	.short	(.L_1 - .L_0)
	.align		4
.L_0:
        /*0004*/ 	.word	index@(_Z21ts_pois3D_D3Q15_LBGKcPKfPfPKiS3_S3_S0_fiiii)
        /*0008*/ 	.word	0x00000038


	//----- nvinfo : EIATTR_FRAME_SIZE
	.align		4
.L_1:
        /*000c*/ 	.byte	0x04, 0x11
        /*000e*/ 	.short	(.L_3 - .L_2)
	.align		4
.L_2:
        /*0010*/ 	.word	index@($__internal_0_$__cuda_sm3x_div_rn_noftz_f32_slowpath)
        /*0014*/ 	.word	0x00000000


	//----- nvinfo : EIATTR_FRAME_SIZE
	.align		4
.L_3:
        /*0018*/ 	.byte	0x04, 0x11
        /*001a*/ 	.short	(.L_5 - .L_4)
	.align		4
.L_4:
        /*001c*/ 	.word	index@(_Z21ts_pois3D_D3Q15_LBGKcPKfPfPKiS3_S3_S0_fiiii)
        /*0020*/ 	.word	0x00000000


	//----- nvinfo : EIATTR_MIN_STACK_SIZE
	.align		4
.L_5:
        /*0024*/ 	.byte	0x04, 0x12
        /*0026*/ 	.short	(.L_7 - .L_6)
	.align		4
.L_6:
        /*0028*/ 	.word	index@(_Z21ts_pois3D_D3Q15_LBGKcPKfPfPKiS3_S3_S0_fiiii)
        /*002c*/ 	.word	0x00000000
.L_7:


//--------------------- .nv.compat                --------------------------
	.section	.nv.compat,"",@"SHT_CUDA_COMPAT_INFO"
	.align	4
        /*0000*/ 	.byte	0x02, 0x09, 0x00, 0x00, 0x02, 0x02, 0x01, 0x00, 0x02, 0x05, 0x05, 0x00, 0x03, 0x07, 0x01, 0x01
        /*0010*/ 	.byte	0x02, 0x03, 0x00, 0x00, 0x02, 0x06, 0x01, 0x00, 0x04, 0x0b, 0x08, 0x00, 0x01, 0x00, 0x00, 0x00
        /*0020*/ 	.byte	0x00, 0x00, 0x00, 0x00


//--------------------- .nv.info._Z21ts_pois3D_D3Q15_LBGKcPKfPfPKiS3_S3_S0_fiiii --------------------------
	.section	.nv.info._Z21ts_pois3D_D3Q15_LBGKcPKfPfPKiS3_S3_S0_fiiii,"",@"SHT_CUDA_INFO"
	.sectionflags	@""
	.align	4


	//----- nvinfo : EIATTR_CUDA_API_VERSION
	.align		4
        /*0000*/ 	.byte	0x04, 0x37
        /*0002*/ 	.short	(.L_9 - .L_8)
.L_8:
        /*0004*/ 	.word	0x00000082


	//----- nvinfo : EIATTR_KPARAM_INFO
	.align		4
.L_9:
        /*0008*/ 	.byte	0x04, 0x17
        /*000a*/ 	.short	(.L_11 - .L_10)
.L_10:
        /*000c*/ 	.word	0x00000000
        /*0010*/ 	.short	0x000a
        /*0012*/ 	.short	0x0040
        /*0014*/ 	.byte	0x00, 0xf0, 0x11, 0x00


	//----- nvinfo : EIATTR_KPARAM_INFO
	.align		4
.L_11:
        /*0018*/ 	.byte	0x04, 0x17
        /*001a*/ 	.short	(.L_13 - .L_12)
.L_12:
        /*001c*/ 	.word	0x00000000
        /*0020*/ 	.short	0x0009
        /*0022*/ 	.short	0x003c
        /*0024*/ 	.byte	0x00, 0xf0, 0x11, 0x00


	//----- nvinfo : EIATTR_KPARAM_INFO
	.align		4
.L_13:
        /*0028*/ 	.byte	0x04, 0x17
        /*002a*/ 	.short	(.L_15 - .L_14)
.L_14:
        /*002c*/ 	.word	0x00000000
        /*0030*/ 	.short	0x0008
        /*0032*/ 	.short	0x0038
        /*0034*/ 	.byte	0x00, 0xf0, 0x11, 0x00


	//----- nvinfo : EIATTR_KPARAM_INFO
	.align		4
.L_15:
        /*0038*/ 	.byte	0x04, 0x17
        /*003a*/ 	.short	(.L_17 - .L_16)
.L_16:
        /*003c*/ 	.word	0x00000000
        /*0040*/ 	.short	0x0007
        /*0042*/ 	.short	0x0034
        /*0044*/ 	.byte	0x00, 0xf0, 0x11, 0x00


	//----- nvinfo : EIATTR_KPARAM_INFO
	.align		4
.L_17:
        /*0048*/ 	.byte	0x04, 0x17
        /*004a*/ 	.short	(.L_19 - .L_18)
.L_18:
        /*004c*/ 	.word	0x00000000
        /*0050*/ 	.short	0x0006
        /*0052*/ 	.short	0x0030
        /*0054*/ 	.byte	0x00, 0xf0, 0x11, 0x00


	//----- nvinfo : EIATTR_KPARAM_INFO
	.align		4
.L_19:
        /*0058*/ 	.byte	0x04, 0x17
        /*005a*/ 	.short	(.L_21 - .L_20)
.L_20:
        /*005c*/ 	.word	0x00000000
        /*0060*/ 	.short	0x0005
        /*0062*/ 	.short	0x0028
        /*0064*/ 	.byte	0x00, 0xf5, 0x21, 0x00


	//----- nvinfo : EIATTR_KPARAM_INFO
	.align		4
.L_21:
        /*0068*/ 	.byte	0x04, 0x17
        /*006a*/ 	.short	(.L_23 - .L_22)
.L_22:
        /*006c*/ 	.word	0x00000000
        /*0070*/ 	.short	0x0004
        /*0072*/ 	.short	0x0020
        /*0074*/ 	.byte	0x00, 0xf5, 0x21, 0x00


	//----- nvinfo : EIATTR_KPARAM_INFO
	.align		4
.L_23:
        /*0078*/ 	.byte	0x04, 0x17
        /*007a*/ 	.short	(.L_25 - .L_24)
.L_24:
        /*007c*/ 	.word	0x00000000
        /*0080*/ 	.short	0x0003
        /*0082*/ 	.short	0x0018
        /*0084*/ 	.byte	0x00, 0xf5, 0x21, 0x00


	//----- nvinfo : EIATTR_KPARAM_INFO
	.align		4
.L_25:
        /*0088*/ 	.byte	0x04, 0x17
        /*008a*/ 	.short	(.L_27 - .L_26)
.L_26:
        /*008c*/ 	.word	0x00000000
        /*0090*/ 	.short	0x0002
        /*0092*/ 	.short	0x0010
        /*0094*/ 	.byte	0x00, 0xf5, 0x21, 0x00


	//----- nvinfo : EIATTR_KPARAM_INFO
	.align		4
.L_27:
        /*0098*/ 	.byte	0x04, 0x17
        /*009a*/ 	.short	(.L_29 - .L_28)
.L_28:
        /*009c*/ 	.word	0x00000000
        /*00a0*/ 	.short	0x0001
        /*00a2*/ 	.short	0x0008
        /*00a4*/ 	.byte	0x00, 0xf5, 0x21, 0x00


	//----- nvinfo : EIATTR_KPARAM_INFO
	.align		4
.L_29:
        /*00a8*/ 	.byte	0x04, 0x17
        /*00aa*/ 	.short	(.L_31 - .L_30)
.L_30:
        /*00ac*/ 	.word	0x00000000
        /*00b0*/ 	.short	0x0000
        /*00b2*/ 	.short	0x0000
        /*00b4*/ 	.byte	0x00, 0xf5, 0x21, 0x00


	//----- nvinfo : EIATTR_SPARSE_MMA_MASK
	.align		4
.L_31:
        /*00b8*/ 	.byte	0x03, 0x50
        /*00ba*/ 	.short	0x0000


	//----- nvinfo : EIATTR_MAXREG_COUNT
	.align		4
        /*00bc*/ 	.byte	0x03, 0x1b
        /*00be*/ 	.short	0x00ff


	//----- nvinfo : EIATTR_MERCURY_ISA_VERSION
	.align		4
        /*00c0*/ 	.byte	0x03, 0x5f
        /*00c2*/ 	.short	0x0101


	//----- nvinfo : EIATTR_VRC_CTA_INIT_COUNT
	.align		4
        /*00c4*/ 	.byte	0x02, 0x4a
	.zero		1
	.zero		1


	//----- nvinfo : EIATTR_EXIT_INSTR_OFFSETS
	.align		4
        /*00c8*/ 	.byte	0x04, 0x1c
        /*00ca*/ 	.short	(.L_33 - .L_32)


	//   ....[0]....
.L_32:
        /*00cc*/ 	.word	0x000000d0


	//   ....[1]....
        /*00d0*/ 	.word	0x00002330


	//----- nvinfo : EIATTR_CRS_STACK_SIZE
	.align		4
.L_33:
        /*00d4*/ 	.byte	0x04, 0x1e
        /*00d6*/ 	.short	(.L_35 - .L_34)
.L_34:
        /*00d8*/ 	.word	0x00000000


	//----- nvinfo : EIATTR_CBANK_PARAM_SIZE
	.align		4
.L_35:
        /*00dc*/ 	.byte	0x03, 0x19
        /*00de*/ 	.short	0x0044


	//----- nvinfo : EIATTR_PARAM_CBANK
	.align		4
        /*00e0*/ 	.byte	0x04, 0x0a
        /*00e2*/ 	.short	(.L_37 - .L_36)
	.align		4
.L_36:
        /*00e4*/ 	.word	index@(.nv.constant0._Z21ts_pois3D_D3Q15_LBGKcPKfPfPKiS3_S3_S0_fiiii)
        /*00e8*/ 	.short	0x0380
        /*00ea*/ 	.short	0x0044


	//----- nvinfo : EIATTR_SW_WAR
	.align		4
.L_37:
        /*00ec*/ 	.byte	0x04, 0x36
        /*00ee*/ 	.short	(.L_39 - .L_38)
.L_38:
        /*00f0*/ 	.word	0x00000008
.L_39:


//--------------------- .nv.callgraph             --------------------------
	.section	.nv.callgraph,"",@"SHT_CUDA_CALLGRAPH"
	.align	4
	.sectionentsize	8
	.align		4
        /*0000*/ 	.word	0x00000000
	.align		4
        /*0004*/ 	.word	0xffffffff
	.align		4
        /*0008*/ 	.word	0x00000000
	.align		4
        /*000c*/ 	.word	0xfffffffe
	.align		4
        /*0010*/ 	.word	0x00000000
	.align		4
        /*0014*/ 	.word	0xfffffffd
	.align		4
        /*0018*/ 	.word	0x00000000
	.align		4
        /*001c*/ 	.word	0xfffffffc


//--------------------- .text._Z21ts_pois3D_D3Q15_LBGKcPKfPfPKiS3_S3_S0_fiiii --------------------------
	.section	.text._Z21ts_pois3D_D3Q15_LBGKcPKfPfPKiS3_S3_S0_fiiii,"ax",@progbits
	.align	128
        .global         _Z21ts_pois3D_D3Q15_LBGKcPKfPfPKiS3_S3_S0_fiiii
        .type           _Z21ts_pois3D_D3Q15_LBGKcPKfPfPKiS3_S3_S0_fiiii,@function
        .size           _Z21ts_pois3D_D3Q15_LBGKcPKfPfPKiS3_S3_S0_fiiii,(.L_x_24 - _Z21ts_pois3D_D3Q15_LBGKcPKfPfPKiS3_S3_S0_fiiii)
        .other          _Z21ts_pois3D_D3Q15_LBGKcPKfPfPKiS3_S3_S0_fiiii,@"STO_CUDA_ENTRY STV_DEFAULT"
_Z21ts_pois3D_D3Q15_LBGKcPKfPfPKiS3_S3_S0_fiiii:
.text._Z21ts_pois3D_D3Q15_LBGKcPKfPfPKiS3_S3_S0_fiiii:
[----:B------:R-:W-:Y:S01]  /*0000*/  LDC R1, c[0x0][0x37c] ;  /* 0x0000df00ff017b82 */ /* 0x000fe20000000800 */
[----:B------:R-:W0:Y:S07]  /*0010*/  S2R R0, SR_TID.Y ;  /* 0x0000000000007919 */ /* 0x000e2e0000002200 */
[----:B------:R-:W1:Y:S01]  /*0020*/  LDC R3, c[0x0][0x360] ;  /* 0x0000d800ff037b82 */ /* 0x000e620000000800 */
[----:B------:R-:W2:Y:S01]  /*0030*/  LDCU UR6, c[0x0][0x3b8] ;  /* 0x00007700ff0677ac */ /* 0x000ea20008000800 */
[----:B------:R-:W1:Y:S06]  /*0040*/  S2R R2, SR_TID.X ;  /* 0x0000000000027919 */ /* 0x000e6c0000002100 */
[----:B------:R-:W0:Y:S08]  /*0050*/  S2UR UR5, SR_CTAID.Y ;  /* 0x00000000000579c3 */ /* 0x000e300000002600 */
[----:B------:R-:W0:Y:S08]  /*0060*/  LDC R5, c[0x0][0x364] ;  /* 0x0000d900ff057b82 */ /* 0x000e300000000800 */
[----:B------:R-:W1:Y:S08]  /*0070*/  S2UR UR4, SR_CTAID.X ;  /* 0x00000000000479c3 */ /* 0x000e700000002500 */
[----:B------:R-:W3:Y:S01]  /*0080*/  LDC R7, c[0x0][0x3b4] ;  /* 0x0000ed00ff077b82 */ /* 0x000ee20000000800 */
[----:B0-----:R-:W-:-:S05]  /*0090*/  IMAD R0, R5, UR5, R0 ;  /* 0x0000000505007c24 */ /* 0x001fca000f8e0200 */
[----:B--2---:R-:W-:Y:S01]  /*00a0*/  ISETP.GE.AND P0, PT, R0, UR6, PT ;  /* 0x0000000600007c0c */ /* 0x004fe2000bf06270 */
[----:B-1----:R-:W-:-:S05]  /*00b0*/  IMAD R2, R3, UR4, R2 ;  /* 0x0000000403027c24 */ /* 0x002fca000f8e0202 */
[----:B---3--:R-:W-:-:S13]  /*00c0*/  ISETP.GE.OR P0, PT, R2, R7, P0 ;  /* 0x000000070200720c */ /* 0x008fda0000706670 */
[----:B------:R-:W-:Y:S05]  /*00d0*/  @P0 EXIT ;  /* 0x000000000000094d */ /* 0x000fea0003800000 */
[----:B------:R-:W0:Y:S01]  /*00e0*/  S2R R4, SR_CTAID.Z ;  /* 0x0000000000047919 */ /* 0x000e220000002700 */
[----:B------:R-:W0:Y:S01]  /*00f0*/  LDCU UR4, c[0x0][0x368] ;  /* 0x00006d00ff0477ac */ /* 0x000e220008000800 */
[----:B------:R-:W1:Y:S01]  /*0100*/  LDC.64 R16, c[0x0][0x380] ;  /* 0x0000e000ff107b82 */ /* 0x000e620000000a00 */
[----:B------:R-:W0:Y:S01]  /*0110*/  S2R R3, SR_TID.Z ;  /* 0x0000000000037919 */ /* 0x000e220000002300 */
[----:B------:R-:W2:Y:S06]  /*0120*/  LDCU UR5, c[0x0][0x3bc] ;  /* 0x00007780ff0577ac */ /* 0x000eac0008000800 */
[----:B------:R-:W3:Y:S01]  /*0130*/  LDC R15, c[0x0][0x3c0] ;  /* 0x0000f000ff0f7b82 */ /* 0x000ee20000000800 */
[----:B0-----:R-:W-:-:S02]  /*0140*/  IMAD R4, R4, UR4, R3 ;  /* 0x0000000404047c24 */ /* 0x001fc4000f8e0203 */
[----:B------:R-:W-:-:S03]  /*0150*/  IMAD R3, R0, R7, RZ ;  /* 0x0000000700037224 */ /* 0x000fc600078e02ff */
[----:B--2---:R-:W-:Y:S01]  /*0160*/  IADD3 R5, PT, PT, R4, UR5, RZ ;  /* 0x0000000504057c10 */ /* 0x004fe2000fffe0ff */
[----:B------:R-:W-:Y:S01]  /*0170*/  IMAD R4, R7, UR6, RZ ;  /* 0x0000000607047c24 */ /* 0x000fe2000f8e02ff */
[----:B------:R-:W-:Y:S01]  /*0180*/  IADD3 R6, PT, PT, R2, R3, RZ ;  /* 0x0000000302067210 */ /* 0x000fe20007ffe0ff */
[----:B------:R-:W0:Y:S02]  /*0190*/  LDCU.64 UR4, c[0x0][0x358] ;  /* 0x00006b00ff0477ac */ /* 0x000e240008000a00 */
[----:B------:R-:W-:-:S05]  /*01a0*/  IMAD R5, R4, R5, RZ ;  /* 0x0000000504057224 */ /* 0x000fca00078e02ff */
[----:B------:R-:W-:-:S05]  /*01b0*/  IADD3 R19, PT, PT, R6, R5, RZ ;  /* 0x0000000506137210 */ /* 0x000fca0007ffe0ff */
[----:B-1----:R-:W-:-:S04]  /*01c0*/  IMAD.WIDE R16, R19, 0x4, R16 ;  /* 0x0000000413107825 */ /* 0x002fc800078e0210 */
[C---:B---3--:R-:W-:Y:S01]  /*01d0*/  IMAD.WIDE R20, R15.reuse, 0x4, R16 ;  /* 0x000000040f147825 */ /* 0x048fe200078e0210 */
[----:B0-----:R-:W2:Y:S04]  /*01e0*/  LDG.E R7, desc[UR4][R16.64] ;  /* 0x0000000410077981 */ /* 0x001ea8000c1e1900 */
[----:B------:R0:W2:Y:S01]  /*01f0*/  LDG.E R18, desc[UR4][R20.64] ;  /* 0x0000000414127981 */ /* 0x0000a2000c1e1900 */
[----:B------:R-:W-:-:S04]  /*0200*/  IMAD.WIDE R32, R15, 0x4, R20 ;  /* 0x000000040f207825 */ /* 0x000fc800078e0214 */
[C---:B------:R-:W-:Y:S02]  /*0210*/  IMAD.WIDE R42, R15.reuse, 0x4, R32 ;  /* 0x000000040f2a7825 */ /* 0x040fe400078e0220 */
[----:B------:R-:W3:Y:S02]  /*0220*/  LDG.E R32, desc[UR4][R32.64] ;  /* 0x0000000420207981 */ /* 0x000ee4000c1e1900 */
[C---:B------:R-:W-:Y:S02]  /*0230*/  IMAD.WIDE R8, R15.reuse, 0x4, R42 ;  /* 0x000000040f087825 */ /* 0x040fe400078e022a */
[----:B------:R-:W4:Y:S02]  /*0240*/  LDG.E R42, desc[UR4][R42.64] ;  /* 0x000000042a2a7981 */ /* 0x000f24000c1e1900 */
[C---:B------:R-:W-:Y:S02]  /*0250*/  IMAD.WIDE R38, R15.reuse, 0x4, R8 ;  /* 0x000000040f267825 */ /* 0x040fe400078e0208 */
[----:B------:R2:W5:Y:S02]  /*0260*/  LDG.E R8, desc[UR4][R8.64] ;  /* 0x0000000408087981 */ /* 0x000564000c1e1900 */
[----:B------:R-:W-:-:S02]  /*0270*/  IMAD.WIDE R10, R15, 0x4, R38 ;  /* 0x000000040f0a7825 */ /* 0x000fc400078e0226 */
[----:B------:R-:W5:Y:S02]  /*0280*/  LDG.E R39, desc[UR4][R38.64] ;  /* 0x0000000426277981 */ /* 0x000f64000c1e1900 */
[C---:B------:R-:W-:Y:S02]  /*0290*/  IMAD.WIDE R30, R15.reuse, 0x4, R10 ;  /* 0x000000040f1e7825 */ /* 0x040fe400078e020a */
[----:B------:R-:W5:Y:S02]  /*02a0*/  LDG.E R10, desc[UR4][R10.64] ;  /* 0x000000040a0a7981 */ /* 0x000f64000c1e1900 */
[C---:B------:R-:W-:Y:S02]  /*02b0*/  IMAD.WIDE R36, R15.reuse, 0x4, R30 ;  /* 0x000000040f247825 */ /* 0x040fe400078e021e */
[----:B------:R-:W5:Y:S04]  /*02c0*/  LDG.E R35, desc[UR4][R30.64] ;  /* 0x000000041e237981 */ /* 0x000f68000c1e1900 */
[----:B------:R-:W5:Y:S01]  /*02d0*/  LDG.E R29, desc[UR4][R36.64] ;  /* 0x00000004241d7981 */ /* 0x000f62000c1e1900 */
[----:B------:R-:W-:-:S04]  /*02e0*/  IMAD.WIDE R12, R15, 0x4, R36 ;  /* 0x000000040f0c7825 */ /* 0x000fc800078e0224 */
[C---:B------:R-:W-:Y:S02]  /*02f0*/  IMAD.WIDE R26, R15.reuse, 0x4, R12 ;  /* 0x000000040f1a7825 */ /* 0x040fe400078e020c */
[----:B------:R5:W5:Y:S02]  /*0300*/  LDG.E R13, desc[UR4][R12.64] ;  /* 0x000000040c0d7981 */ /* 0x000b64000c1e1900 */
[C---:B------:R-:W-:Y:S02]  /*0310*/  IMAD.WIDE R24, R15.reuse, 0x4, R26 ;  /* 0x000000040f187825 */ /* 0x040fe400078e021a */
[----:B------:R-:W5:Y:S04]  /*0320*/  LDG.E R28, desc[UR4][R26.64] ;  /* 0x000000041a1c7981 */ /* 0x000f68000c1e1900 */
[----:B------:R-:W5:Y:S01]  /*0330*/  LDG.E R33, desc[UR4][R24.64] ;  /* 0x0000000418217981 */ /* 0x000f62000c1e1900 */
[----:B------:R-:W-:-:S05]  /*0340*/  IMAD.WIDE R22, R15, 0x4, R24 ;  /* 0x000000040f167825 */ /* 0x000fca00078e0218 */
[----:B------:R-:W5:Y:S01]  /*0350*/  LDG.E R17, desc[UR4][R22.64] ;  /* 0x0000000416117981 */ /* 0x000f62000c1e1900 */
[----:B0-----:R-:W-:-:S05]  /*0360*/  IMAD.WIDE R20, R15, 0x4, R22 ;  /* 0x000000040f147825 */ /* 0x001fca00078e0216 */
[----:B------:R-:W5:Y:S01]  /*0370*/  LDG.E R16, desc[UR4][R20.64] ;  /* 0x0000000414107981 */ /* 0x000f62000c1e1900 */
[----:B------:R-:W-:-:S06]  /*0380*/  IMAD.WIDE R14, R15, 0x4, R20 ;  /* 0x000000040f0e7825 */ /* 0x000fcc00078e0214 */
[----:B------:R0:W5:Y:S01]  /*0390*/  LDG.E R15, desc[UR4][R14.64] ;  /* 0x000000040e0f7981 */ /* 0x000162000c1e1900 */
[----:B------:R-:W-:Y:S01]  /*03a0*/  BSSY.RECONVERGENT B0, `(.L_x_0) ;  /* 0x0000024000007945 */ /* 0x000fe20003800200 */
[----:B--2---:R-:W-:-:S04]  /*03b0*/  FADD R9, R7, R18 ;  /* 0x0000001207097221 */ /* 0x004fc80000000000 */
[----:B---3--:R-:W-:-:S04]  /*03c0*/  FADD R9, R32, R9 ;  /* 0x0000000920097221 */ /* 0x008fc80000000000 */
[----:B----4-:R-:W-:-:S04]  /*03d0*/  FADD R9, R42, R9 ;  /* 0x000000092a097221 */ /* 0x010fc80000000000 */
[----:B-----5:R-:W-:-:S04]  /*03e0*/  FADD R12, R8, R9 ;  /* 0x00000009080c7221 */ /* 0x020fc80000000000 */
[----:B------:R-:W-:-:S04]  /*03f0*/  FADD R9, R39, R12 ;  /* 0x0000000c27097221 */ /* 0x000fc80000000000 */
[----:B------:R-:W-:-:S04]  /*0400*/  FADD R12, R10, R9 ;  /* 0x000000090a0c7221 */ /* 0x000fc80000000000 */
[----:B------:R-:W-:-:S04]  /*0410*/  FADD R12, R35, R12 ;  /* 0x0000000c230c7221 */ /* 0x000fc80000000000 */
[----:B------:R-:W-:Y:S01]  /*0420*/  FADD R12, R29, R12 ;  /* 0x0000000c1d0c7221 */ /* 0x000fe20000000000 */
[----:B0-----:R-:W-:-:S03]  /*0430*/  FADD R14, R18, -R32 ;  /* 0x80000020120e7221 */ /* 0x001fc60000000000 */
[----:B------:R-:W-:-:S04]  /*0440*/  FADD R9, R13, R12 ;  /* 0x0000000c0d097221 */ /* 0x000fc80000000000 */
[----:B------:R-:W-:Y:S01]  /*0450*/  FADD R12, R28, R9 ;  /* 0x000000091c0c7221 */ /* 0x000fe20000000000 */
[----:B------:R-:W-:-:S03]  /*0460*/  FADD R14, R35, R14 ;  /* 0x0000000e230e7221 */ /* 0x000fc60000000000 */
[----:B------:R-:W-:Y:S01]  /*0470*/  FADD R12, R33, R12 ;  /* 0x0000000c210c7221 */ /* 0x000fe20000000000 */
[----:B------:R-:W-:-:S03]  /*0480*/  FADD R14, -R29, R14 ;  /* 0x0000000e1d0e7221 */ /* 0x000fc60000000100 */
[----:B------:R-:W-:Y:S01]  /*0490*/  FADD R9, R17, R12 ;  /* 0x0000000c11097221 */ /* 0x000fe20000000000 */
[----:B------:R-:W-:-:S03]  /*04a0*/  FADD R11, R13, R14 ;  /* 0x0000000e0d0b7221 */ /* 0x000fc60000000000 */
[----:B------:R-:W-:-:S04]  /*04b0*/  FADD R12, R16, R9 ;  /* 0x00000009100c7221 */ /* 0x000fc80000000000 */
[----:B------:R-:W-:Y:S01]  /*04c0*/  FADD R9, R15, R12 ;  /* 0x0000000c0f097221 */ /* 0x000fe20000000000 */
[----:B------:R-:W-:-:S03]  /*04d0*/  FADD R12, -R28, R11 ;  /* 0x0000000b1c0c7221 */ /* 0x000fc60000000100 */
[----:B------:R-:W0:Y:S01]  /*04e0*/  MUFU.RCP R14, R9 ;  /* 0x00000009000e7308 */ /* 0x000e220000001000 */
[----:B------:R-:W-:-:S04]  /*04f0*/  FADD R12, R33, R12 ;  /* 0x0000000c210c7221 */ /* 0x000fc80000000000 */
[----:B------:R-:W-:-:S04]  /*0500*/  FADD R11, -R17, R12 ;  /* 0x0000000c110b7221 */ /* 0x000fc80000000100 */
[----:B------:R-:W-:-:S04]  /*0510*/  FADD R12, R16, R11 ;  /* 0x0000000b100c7221 */ /* 0x000fc80000000000 */
[----:B------:R-:W-:-:S04]  /*0520*/  FADD R12, -R15, R12 ;  /* 0x0000000c0f0c7221 */ /* 0x000fc80000000100 */
[----:B------:R-:W1:Y:S01]  /*0530*/  FCHK P0, R12, R9 ;  /* 0x000000090c007302 */ /* 0x000e620000000000 */
[----:B0-----:R-:W-:-:S04]  /*0540*/  FFMA R11, -R9, R14, 1 ;  /* 0x3f800000090b7423 */ /* 0x001fc8000000010e */
[----:B------:R-:W-:-:S04]  /*0550*/  FFMA R11, R14, R11, R14 ;  /* 0x0000000b0e0b7223 */ /* 0x000fc8000000000e */
[----:B------:R-:W-:-:S04]  /*0560*/  FFMA R14, R12, R11, RZ ;  /* 0x0000000b0c0e7223 */ /* 0x000fc800000000ff */
[----:B------:R-:W-:-:S04]  /*0570*/  FFMA R20, -R9, R14, R12 ;  /* 0x0000000e09147223 */ /* 0x000fc8000000010c */
[----:B------:R-:W-:Y:S01]  /*0580*/  FFMA R27, R11, R20, R14 ;  /* 0x000000140b1b7223 */ /* 0x000fe2000000000e */
[----:B-1----:R-:W-:Y:S06]  /*0590*/  @!P0 BRA `(.L_x_1) ;  /* 0x0000000000108947 */ /* 0x002fec0003800000 */
[----:B------:R-:W-:Y:S02]  /*05a0*/  MOV R11, R12 ;  /* 0x0000000c000b7202 */ /* 0x000fe40000000f00 */
[----:B------:R-:W-:-:S07]  /*05b0*/  MOV R20, 0x5d0 ;  /* 0x000005d000147802 */ /* 0x000fce0000000f00 */
[----:B------:R-:W-:Y:S05]  /*05c0*/  CALL.REL.NOINC `($__internal_0_$__cuda_sm3x_div_rn_noftz_f32_slowpath) ;  /* 0x0000001c005c7944 */ /* 0x000fea0003c00000 */
[----:B------:R-:W-:-:S07]  /*05d0*/  MOV R27, R11 ;  /* 0x0000000b001b7202 */ /* 0x000fce0000000f00 */
.L_x_1:
[----:B------:R-:W-:Y:S05]  /*05e0*/  BSYNC.RECONVERGENT B0 ;  /* 0x0000000000007941 */ /* 0x000fea0003800200 */
.L_x_0:
[----:B------:R-:W-:Y:S01]  /*05f0*/  FADD R12, R42, -R8 ;  /* 0x800000082a0c7221 */ /* 0x000fe20000000000 */
[----:B------:R-:W0:Y:S01]  /*0600*/  MUFU.RCP R20, R9 ;  /* 0x0000000900147308 */ /* 0x000e220000001000 */
[----:B------:R-:W-:Y:S02]  /*0610*/  BSSY.RECONVERGENT B0, `(.L_x_2) ;  /* 0x0000014000007945 */ /* 0x000fe40003800200 */
[----:B------:R-:W-:-:S04]  /*0620*/  FADD R12, R35, R12 ;  /* 0x0000000c230c7221 */ /* 0x000fc80000000000 */
[----:B------:R-:W-:-:S04]  /*0630*/  FADD R12, R29, R12 ;  /* 0x0000000c1d0c7221 */ /* 0x000fc80000000000 */
[----:B------:R-:W-:-:S04]  /*0640*/  FADD R11, -R13, R12 ;  /* 0x0000000c0d0b7221 */ /* 0x000fc80000000100 */
[----:B------:R-:W-:-:S04]  /*0650*/  FADD R12, -R28, R11 ;  /* 0x0000000b1c0c7221 */ /* 0x000fc80000000100 */
[----:B------:R-:W-:-:S04]  /*0660*/  FADD R12, R33, R12 ;  /* 0x0000000c210c7221 */ /* 0x000fc80000000000 */
[----:B------:R-:W-:-:S04]  /*0670*/  FADD R11, R17, R12 ;  /* 0x0000000c110b7221 */ /* 0x000fc80000000000 */
[----:B------:R-:W-:Y:S01]  /*0680*/  FADD R12, -R16, R11 ;  /* 0x0000000b100c7221 */ /* 0x000fe20000000100 */
[----:B0-----:R-:W-:-:S03]  /*0690*/  FFMA R11, -R9, R20, 1 ;  /* 0x3f800000090b7423 */ /* 0x001fc60000000114 */
[----:B------:R-:W-:Y:S01]  /*06a0*/  FADD R14, -R15, R12 ;  /* 0x0000000c0f0e7221 */ /* 0x000fe20000000100 */
[----:B------:R-:W-:-:S03]  /*06b0*/  FFMA R11, R20, R11, R20 ;  /* 0x0000000b140b7223 */ /* 0x000fc60000000014 */
[----:B------:R-:W0:Y:S01]  /*06c0*/  FCHK P0, R14, R9 ;  /* 0x000000090e007302 */ /* 0x000e220000000000 */
[----:B------:R-:W-:-:S04]  /*06d0*/  FFMA R12, R11, R14, RZ ;  /* 0x0000000e0b0c7223 */ /* 0x000fc800000000ff */
[----:B------:R-:W-:-:S04]  /*06e0*/  FFMA R21, -R9, R12, R14 ;  /* 0x0000000c09157223 */ /* 0x000fc8000000010e */
[----:B------:R-:W-:Y:S01]  /*06f0*/  FFMA R12, R11, R21, R12 ;  /* 0x000000150b0c7223 */ /* 0x000fe2000000000c */
[----:B0-----:R-:W-:Y:S06]  /*0700*/  @!P0 BRA `(.L_x_3) ;  /* 0x0000000000108947 */ /* 0x001fec0003800000 */
[----:B------:R-:W-:Y:S02]  /*0710*/  MOV R11, R14 ;  /* 0x0000000e000b7202 */ /* 0x000fe40000000f00 */
[----:B------:R-:W-:-:S07]  /*0720*/  MOV R20, 0x740 ;  /* 0x0000074000147802 */ /* 0x000fce0000000f00 */
[----:B------:R-:W-:Y:S05]  /*0730*/  CALL.REL.NOINC `($__internal_0_$__cuda_sm3x_div_rn_noftz_f32_slowpath) ;  /* 0x0000001c00007944 */ /* 0x000fea0003c00000 */
[----:B------:R-:W-:-:S07]  /*0740*/  MOV R12, R11 ;  /* 0x0000000b000c7202 */ /* 0x000fce0000000f00 */
.L_x_3:
[----:B------:R-:W-:Y:S05]  /*0750*/  BSYNC.RECONVERGENT B0 ;  /* 0x0000000000007941 */ /* 0x000fea0003800200 */
.L_x_2:
[----:B------:R-:W-:Y:S01]  /*0760*/  FADD R14, R39, -R10 ;  /* 0x8000000a270e7221 */ /* 0x000fe20000000000 */
[----:B------:R-:W0:Y:S01]  /*0770*/  MUFU.RCP R22, R9 ;  /* 0x0000000900167308 */ /* 0x000e220000001000 */
[----:B------:R-:W-:Y:S02]  /*0780*/  BSSY.RECONVERGENT B0, `(.L_x_4) ;  /* 0x0000014000007945 */ /* 0x000fe40003800200 */
[----:B------:R-:W-:-:S04]  /*0790*/  FADD R14, R35, R14 ;  /* 0x0000000e230e7221 */ /* 0x000fc80000000000 */
[----:B------:R-:W-:-:S04]  /*07a0*/  FADD R14, R29, R14 ;  /* 0x0000000e1d0e7221 */ /* 0x000fc80000000000 */
[----:B------:R-:W-:-:S04]  /*07b0*/  FADD R11, R13, R14 ;  /* 0x0000000e0d0b7221 */ /* 0x000fc80000000000 */
[----:B------:R-:W-:-:S04]  /*07c0*/  FADD R14, R28, R11 ;  /* 0x0000000b1c0e7221 */ /* 0x000fc80000000000 */
[----:B------:R-:W-:-:S04]  /*07d0*/  FADD R14, -R33, R14 ;  /* 0x0000000e210e7221 */ /* 0x000fc80000000100 */
[----:B------:R-:W-:-:S04]  /*07e0*/  FADD R11, -R17, R14 ;  /* 0x0000000e110b7221 */ /* 0x000fc80000000100 */
        /* <DEDUP_REMOVED lines=13> */
.L_x_5:
[----:B------:R-:W-:Y:S05]  /*08c0*/  BSYNC.RECONVERGENT B0 ;  /* 0x0000000000007941 */ /* 0x000fea0003800200 */
.L_x_4:
[----:B------:R-:W0:Y:S02]  /*08d0*/  LDC.64 R20, c[0x0][0x398] ;  /* 0x0000e600ff147b82 */ /* 0x000e240000000a00 */
[----:B0-----:R-:W-:-:S06]  /*08e0*/  IMAD.WIDE R20, R19, 0x4, R20 ;  /* 0x0000000413147825 */ /* 0x001fcc00078e0214 */
[----:B------:R-:W2:Y:S01]  /*08f0*/  LDG.E R20, desc[UR4][R20.64] ;  /* 0x0000000414147981 */ /* 0x000ea2000c1e1900 */
[----:B------:R-:W-:Y:S04]  /*0900*/  BSSY.RECONVERGENT B0, `(.L_x_6) ;  /* 0x0000078000007945 */ /* 0x000fe80003800200 */
[----:B------:R-:W-:Y:S01]  /*0910*/  BSSY.RELIABLE B1, `(.L_x_7) ;  /* 0x0000009000017945 */ /* 0x000fe20003800100 */
[----:B--2---:R-:W-:-:S13]  /*0920*/  ISETP.NE.AND P0, PT, R20, 0x1, PT ;  /* 0x000000011400780c */ /* 0x004fda0003f05270 */
[----:B------:R-:W-:Y:S05]  /*0930*/  @!P0 BRA `(.L_x_8) ;  /* 0x0000000000188947 */ /* 0x000fea0003800000 */
[----:B------:R-:W0:Y:S02]  /*0940*/  LDC.64 R20, c[0x0][0x3a0] ;  /* 0x0000e800ff147b82 */ /* 0x000e240000000a00 */
[----:B0-----:R-:W-:-:S06]  /*0950*/  IMAD.WIDE R20, R19, 0x4, R20 ;  /* 0x0000000413147825 */ /* 0x001fcc00078e0214 */
[----:B------:R-:W2:Y:S02]  /*0960*/  LDG.E R20, desc[UR4][R20.64] ;  /* 0x0000000414147981 */ /* 0x000ea4000c1e1900 */
[----:B--2---:R-:W-:-:S13]  /*0970*/  ISETP.NE.AND P0, PT, R20, 0x1, PT ;  /* 0x000000011400780c */ /* 0x004fda0003f05270 */
[----:B------:R-:W-:Y:S05]  /*0980*/  @P0 BREAK.RELIABLE B1 ;  /* 0x0000000000010942 */ /* 0x000fea0003800100 */
[----:B------:R-:W-:Y:S05]  /*0990*/  @P0 BRA `(.L_x_9) ;  /* 0x0000000400b80947 */ /* 0x000fea0003800000 */
.L_x_8:
[----:B------:R-:W-:Y:S05]  /*09a0*/  BSYNC.RELIABLE B1 ;  /* 0x0000000000017941 */ /* 0x000fea0003800100 */
.L_x_7:
[----:B------:R-:W0:Y:S02]  /*09b0*/  LDC.64 R20, c[0x0][0x3a8] ;  /* 0x0000ea00ff147b82 */ /* 0x000e240000000a00 */
[----:B0-----:R-:W-:-:S05]  /*09c0*/  IMAD.WIDE R20, R19, 0x4, R20 ;  /* 0x0000000413147825 */ /* 0x001fca00078e0214 */
[----:B------:R0:W2:Y:S01]  /*09d0*/  LDG.E R19, desc[UR4][R20.64] ;  /* 0x0000000414137981 */ /* 0x0000a2000c1e1900 */
[----:B------:R-:W0:Y:S01]  /*09e0*/  F2F.F64.F32 R30, R9 ;  /* 0x00000009001e7310 */ /* 0x000e220000201800 */
[C---:B------:R-:W-:Y:S01]  /*09f0*/  FMUL R24, R27.reuse, 3 ;  /* 0x404000001b187820 */ /* 0x040fe20000400000 */
[----:B------:R-:W-:Y:S01]  /*0a00*/  FMUL R44, R27, -3 ;  /* 0xc04000001b2c7820 */ /* 0x000fe20000400000 */
[----:B------:R-:W-:Y:S01]  /*0a10*/  FMUL R14, R12, -3 ;  /* 0xc04000000c0e7820 */ /* 0x000fe20000400000 */
[----:B------:R-:W-:Y:S01]  /*0a20*/  UMOV UR6, 0x1c71c71c ;  /* 0x1c71c71c00067882 */ /* 0x000fe20000000000 */
[----:B------:R-:W-:-:S03]  /*0a30*/  UMOV UR7, 0x3fbc71c7 ;  /* 0x3fbc71c700077882 */ /* 0x000fc60000000000 */
[----:B------:R-:W-:Y:S01]  /*0a40*/  F2F.F64.F32 R36, R32 ;  /* 0x0000002000247310 */ /* 0x000fe20000201800 */
[----:B0-----:R-:W-:-:S07]  /*0a50*/  DMUL R20, R30, UR6 ;  /* 0x000000061e147c28 */ /* 0x001fce0008000000 */
[----:B------:R-:W-:Y:S01]  /*0a60*/  F2F.F64.F32 R42, R42 ;  /* 0x0000002a002a7310 */ /* 0x000fe20000201800 */
[----:B------:R-:W-:Y:S02]  /*0a70*/  UMOV UR7, 0x3f8c71c7 ;  /* 0x3f8c71c700077882 */ /* 0x000fe40000000000 */
[----:B------:R-:W-:-:S05]  /*0a80*/  DMUL R30, R30, UR6 ;  /* 0x000000061e1e7c28 */ /* 0x000fca0008000000 */
[----:B------:R-:W0:Y:S08]  /*0a90*/  F2F.F64.F32 R24, R24 ;  /* 0x0000001800187310 */ /* 0x000e300000201800 */
[----:B------:R-:W1:Y:S01]  /*0aa0*/  F2F.F64.F32 R22, R14 ;  /* 0x0000000e00167310 */ /* 0x000e620000201800 */
[----:B0-----:R-:W-:-:S07]  /*0ab0*/  DFMA R36, R20, R24, R36 ;  /* 0x000000181424722b */ /* 0x001fce0000000024 */
[----:B------:R0:W-:Y:S01]  /*0ac0*/  F2F.F64.F32 R40, R18 ;  /* 0x0000001200287310 */ /* 0x0001e20000201800 */
[----:B-1----:R-:W-:-:S07]  /*0ad0*/  DFMA R42, R20, R22, R42 ;  /* 0x00000016142a722b */ /* 0x002fce000000002a */
[----:B------:R-:W1:Y:S01]  /*0ae0*/  F2F.F64.F32 R44, R44 ;  /* 0x0000002c002c7310 */ /* 0x000e620000201800 */
[----:B0-----:R-:W-:-:S07]  /*0af0*/  FMUL R18, R12, 3 ;  /* 0x404000000c127820 */ /* 0x001fce0000400000 */
[----:B------:R-:W-:Y:S01]  /*0b00*/  F2F.F64.F32 R48, R8 ;  /* 0x0000000800307310 */ /* 0x000fe20000201800 */
[----:B-1----:R-:W-:-:S07]  /*0b10*/  DFMA R40, R20, R44, R40 ;  /* 0x0000002c1428722b */ /* 0x002fce0000000028 */
[----:B------:R-:W-:Y:S08]  /*0b20*/  F2F.F64.F32 R38, R39 ;  /* 0x0000002700267310 */ /* 0x000ff00000201800 */
[----:B------:R-:W0:Y:S08]  /*0b30*/  F2F.F64.F32 R24, R18 ;  /* 0x0000001200187310 */ /* 0x000e300000201800 */
[----:B------:R-:W-:Y:S01]  /*0b40*/  F2F.F64.F32 R10, R10 ;  /* 0x0000000a000a7310 */ /* 0x000fe20000201800 */
[----:B0-----:R-:W-:-:S07]  /*0b50*/  DFMA R48, R20, R24, R48 ;  /* 0x000000181430722b */ /* 0x001fce0000000030 */
[----:B------:R-:W-:Y:S08]  /*0b60*/  F2F.F64.F32 R46, R35 ;  /* 0x00000023002e7310 */ /* 0x000ff00000201800 */
[----:B------:R-:W-:Y:S08]  /*0b70*/  F2F.F64.F32 R24, -R27 ;  /* 0x8000001b00187310 */ /* 0x000ff00000201800 */
[----:B------:R-:W-:Y:S08]  /*0b80*/  F2F.F32.F64 R18, R40 ;  /* 0x0000002800127310 */ /* 0x000ff00000301000 */
[----:B------:R-:W-:Y:S08]  /*0b90*/  F2F.F64.F32 R40, R29 ;  /* 0x0000001d00287310 */ /* 0x000ff00000201800 */
[----:B------:R-:W-:Y:S08]  /*0ba0*/  F2F.F32.F64 R32, R36 ;  /* 0x0000002400207310 */ /* 0x000ff00000301000 */
[----:B------:R-:W-:Y:S01]  /*0bb0*/  F2F.F32.F64 R42, R42 ;  /* 0x0000002a002a7310 */ /* 0x000fe20000301000 */
[----:B--2---:R-:W-:-:S04]  /*0bc0*/  FADD R8, -R26, R19 ;  /* 0x000000131a087221 */ /* 0x004fc80000000100 */
[C---:B------:R-:W-:Y:S01]  /*0bd0*/  FMUL R26, R8.reuse, 3 ;  /* 0x40400000081a7820 */ /* 0x040fe20000400000 */
[----:B------:R-:W-:-:S03]  /*0be0*/  FMUL R44, R8, -3 ;  /* 0xc0400000082c7820 */ /* 0x000fc60000400000 */
[----:B------:R-:W0:Y:S08]  /*0bf0*/  F2F.F64.F32 R22, R26 ;  /* 0x0000001a00167310 */ /* 0x000e300000201800 */
[----:B------:R-:W1:Y:S01]  /*0c00*/  F2F.F64.F32 R44, R44 ;  /* 0x0000002c002c7310 */ /* 0x000e620000201800 */
[----:B0-----:R-:W-:-:S07]  /*0c10*/  DFMA R38, R20, R22, R38 ;  /* 0x000000161426722b */ /* 0x001fce0000000026 */
[----:B------:R-:W-:Y:S01]  /*0c20*/  F2F.F64.F32 R26, R27 ;  /* 0x0000001b001a7310 */ /* 0x000fe20000201800 */
[----:B-1----:R-:W-:-:S07]  /*0c30*/  DFMA R10, R20, R44, R10 ;  /* 0x0000002c140a722b */ /* 0x002fce000000000a */
[----:B------:R-:W0:Y:S08]  /*0c40*/  F2F.F64.F32 R22, -R12 ;  /* 0x8000000c00167310 */ /* 0x000e300000201800 */
[----:B------:R-:W1:Y:S01]  /*0c50*/  F2F.F64.F32 R20, R8 ;  /* 0x0000000800147310 */ /* 0x000e620000201800 */
[----:B0-----:R-:W-:-:S07]  /*0c60*/  DADD R50, R24, R22 ;  /* 0x0000000018327229 */ /* 0x001fce0000000016 */
[----:B------:R-:W-:Y:S01]  /*0c70*/  F2F.F32.F64 R8, R48 ;  /* 0x0000003000087310 */ /* 0x000fe20000301000 */
[----:B-1----:R-:W-:-:S07]  /*0c80*/  DADD R50, R50, R20 ;  /* 0x0000000032327229 */ /* 0x002fce0000000014 */
[----:B------:R-:W-:Y:S01]  /*0c90*/  F2F.F32.F64 R39, R38 ;  /* 0x0000002600277310 */ /* 0x000fe20000301000 */
[----:B------:R-:W-:-:S07]  /*0ca0*/  DMUL R50, R50, 3 ;  /* 0x4008000032327828 */ /* 0x000fce0000000000 */
[----:B------:R-:W-:Y:S08]  /*0cb0*/  F2F.F32.F64 R10, R10 ;  /* 0x0000000a000a7310 */ /* 0x000ff00000301000 */
[----:B------:R-:W0:Y:S08]  /*0cc0*/  F2F.F32.F64 R14, R50 ;  /* 0x00000032000e7310 */ /* 0x000e300000301000 */
[----:B0-----:R-:W0:Y:S08]  /*0cd0*/  F2F.F64.F32 R44, R14 ;  /* 0x0000000e002c7310 */ /* 0x001e300000201800 */
[----:B------:R-:W-:Y:S01]  /*0ce0*/  F2F.F64.F32 R14, R15 ;  /* 0x0000000f000e7310 */ /* 0x000fe20000201800 */
[----:B0-----:R-:W-:-:S02]  /*0cf0*/  DFMA R46, R30, R44, R46 ;  /* 0x0000002c1e2e722b */ /* 0x001fc4000000002e */
[----:B------:R-:W-:Y:S02]  /*0d00*/  DADD R44, R22, R26 ;  /* 0x00000000162c7229 */ /* 0x000fe4000000001a */
[----:B------:R-:W-:-:S06]  /*0d10*/  DADD R22, R24, R22 ;  /* 0x0000000018167229 */ /* 0x000fcc0000000016 */
[----:B------:R-:W-:Y:S02]  /*0d20*/  DADD R50, R20, R44 ;  /* 0x0000000014327229 */ /* 0x000fe4000000002c */
[----:B------:R-:W-:Y:S02]  /*0d30*/  DADD R22, R22, -R20 ;  /* 0x0000000016167229 */ /* 0x000fe40000000814 */
[----:B------:R-:W-:-:S04]  /*0d40*/  DADD R44, -R20, R44 ;  /* 0x00000000142c7229 */ /* 0x000fc8000000012c */
[----:B------:R-:W-:Y:S02]  /*0d50*/  DMUL R50, R50, 3 ;  /* 0x4008000032327828 */ /* 0x000fe40000000000 */
[----:B------:R-:W-:Y:S02]  /*0d60*/  DMUL R22, R22, 3 ;  /* 0x4008000016167828 */ /* 0x000fe40000000000 */
[----:B------:R-:W-:Y:S02]  /*0d70*/  DMUL R44, R44, 3 ;  /* 0x400800002c2c7828 */ /* 0x000fe40000000000 */
[----:B------:R-:W0:Y:S08]  /*0d80*/  F2F.F32.F64 R52, R50 ;  /* 0x0000003200347310 */ /* 0x000e300000301000 */
[----:B------:R-:W1:Y:S08]  /*0d90*/  F2F.F32.F64 R22, R22 ;  /* 0x0000001600167310 */ /* 0x000e700000301000 */
[----:B0-----:R-:W0:Y:S08]  /*0da0*/  F2F.F64.F32 R34, R52 ;  /* 0x0000003400227310 */ /* 0x001e300000201800 */
[----:B-1----:R-:W-:Y:S01]  /*0db0*/  F2F.F64.F32 R22, R22 ;  /* 0x0000001600167310 */ /* 0x002fe20000201800 */
[----:B0-----:R-:W-:-:S07]  /*0dc0*/  DFMA R40, R30, R34, R40 ;  /* 0x000000221e28722b */ /* 0x001fce0000000028 */
[----:B------:R-:W-:Y:S08]  /*0dd0*/  F2F.F32.F64 R44, R44 ;  /* 0x0000002c002c7310 */ /* 0x000ff00000301000 */
[----:B------:R-:W0:Y:S08]  /*0de0*/  F2F.F64.F32 R34, R12 ;  /* 0x0000000c00227310 */ /* 0x000e300000201800 */
[----:B------:R-:W-:Y:S01]  /*0df0*/  F2F.F64.F32 R12, R13 ;  /* 0x0000000d000c7310 */ /* 0x000fe20000201800 */
[----:B0-----:R-:W-:-:S07]  /*0e00*/  DADD R36, R24, R34 ;  /* 0x0000000018247229 */ /* 0x001fce0000000022 */
[----:B------:R-:W-:Y:S01]  /*0e10*/  F2F.F32.F64 R29, R40 ;  /* 0x00000028001d7310 */ /* 0x000fe20000301000 */
[----:B------:R-:W-:Y:S02]  /*0e20*/  DADD R26, R26, R34 ;  /* 0x000000001a1a7229 */ /* 0x000fe40000000022 */
[----:B------:R-:W-:-:S05]  /*0e30*/  DADD R34, R20, R36 ;  /* 0x0000000014227229 */ /* 0x000fca0000000024 */
[----:B------:R-:W-:Y:S01]  /*0e40*/  F2F.F64.F32 R44, R44 ;  /* 0x0000002c002c7310 */ /* 0x000fe20000201800 */
[C---:B------:R-:W-:Y:S02]  /*0e50*/  DADD R24, R20.reuse, R26 ;  /* 0x0000000014187229 */ /* 0x040fe4000000001a */
[C---:B------:R-:W-:Y:S02]  /*0e60*/  DADD R36, -R20.reuse, R36 ;  /* 0x0000000014247229 */ /* 0x040fe40000000124 */
[----:B------:R-:W-:Y:S02]  /*0e70*/  DADD R20, -R20, R26 ;  /* 0x0000000014147229 */ /* 0x000fe4000000011a */
[----:B------:R-:W-:Y:S01]  /*0e80*/  DMUL R50, R34, 3 ;  /* 0x4008000022327828 */ /* 0x000fe20000000000 */
[----:B------:R-:W-:Y:S01]  /*0e90*/  F2F.F64.F32 R26, R28 ;  /* 0x0000001c001a7310 */ /* 0x000fe20000201800 */
[----:B------:R-:W-:Y:S02]  /*0ea0*/  DMUL R24, R24, 3 ;  /* 0x4008000018187828 */ /* 0x000fe40000000000 */
[----:B------:R-:W-:-:S02]  /*0eb0*/  DMUL R36, R36, 3 ;  /* 0x4008000024247828 */ /* 0x000fc40000000000 */
[----:B------:R-:W-:-:S03]  /*0ec0*/  DMUL R48, R20, 3 ;  /* 0x4008000014307828 */ /* 0x000fc60000000000 */
[----:B------:R-:W-:Y:S08]  /*0ed0*/  F2F.F64.F32 R20, R33 ;  /* 0x0000002100147310 */ /* 0x000ff00000201800 */
[----:B------:R-:W0:Y:S08]  /*0ee0*/  F2F.F32.F64 R50, R50 ;  /* 0x0000003200327310 */ /* 0x000e300000301000 */
[----:B------:R-:W1:Y:S08]  /*0ef0*/  F2F.F32.F64 R24, R24 ;  /* 0x0000001800187310 */ /* 0x000e700000301000 */
[----:B0-----:R-:W0:Y:S08]  /*0f00*/  F2F.F64.F32 R50, R50 ;  /* 0x0000003200327310 */ /* 0x001e300000201800 */
[----:B-1----:R-:W1:Y:S01]  /*0f10*/  F2F.F64.F32 R24, R24 ;  /* 0x0000001800187310 */ /* 0x002e620000201800 */
[----:B0-----:R-:W-:-:S07]  /*0f20*/  DFMA R40, R30, R50, R12 ;  /* 0x000000321e28722b */ /* 0x001fce000000000c */
[----:B------:R-:W0:Y:S01]  /*0f30*/  F2F.F32.F64 R36, R36 ;  /* 0x0000002400247310 */ /* 0x000e220000301000 */
[----:B------:R-:W-:Y:S01]  /*0f40*/  DFMA R50, R30, R22, R20 ;  /* 0x000000161e32722b */ /* 0x000fe20000000014 */
[----:B------:R-:W-:-:S06]  /*0f50*/  HFMA2 R12, -RZ, RZ, 0, 0 ;  /* 0x00000000ff0c7431 */ /* 0x000fcc00000001ff */
[----:B------:R-:W-:Y:S08]  /*0f60*/  F2F.F32.F64 R48, R48 ;  /* 0x0000003000307310 */ /* 0x000ff00000301000 */
[----:B------:R1:W-:Y:S08]  /*0f70*/  F2F.F32.F64 R35, R46 ;  /* 0x0000002e00237310 */ /* 0x0003f00000301000 */
[----:B------:R-:W-:Y:S01]  /*0f80*/  F2F.F64.F32 R20, R16 ;  /* 0x0000001000147310 */ /* 0x000fe20000201800 */
[----:B-1----:R-:W-:-:S07]  /*0f90*/  DFMA R46, R30, R24, R26 ;  /* 0x000000181e2e722b */ /* 0x002fce000000001a */
[----:B------:R-:W1:Y:S08]  /*0fa0*/  F2F.F64.F32 R26, R17 ;  /* 0x00000011001a7310 */ /* 0x000e700000201800 */
[----:B0-----:R-:W0:Y:S01]  /*0fb0*/  F2F.F64.F32 R36, R36 ;  /* 0x0000002400247310 */ /* 0x001e220000201800 */
[----:B-1----:R-:W-:-:S07]  /*0fc0*/  DFMA R22, R30, R44, R26 ;  /* 0x0000002c1e16722b */ /* 0x002fce000000001a */
[----:B------:R-:W1:Y:S01]  /*0fd0*/  F2F.F64.F32 R48, R48 ;  /* 0x0000003000307310 */ /* 0x000e620000201800 */
[----:B------:R-:W-:Y:S02]  /*0fe0*/  MOV R27, RZ ;  /* 0x000000ff001b7202 */ /* 0x000fe40000000f00 */
[----:B------:R-:W-:Y:S01]  /*0ff0*/  MOV R26, R19 ;  /* 0x00000013001a7202 */ /* 0x000fe20000000f00 */
[----:B0-----:R-:W-:-:S04]  /*1000*/  DFMA R20, R30, R36, R20 ;  /* 0x000000241e14722b */ /* 0x001fc80000000014 */
[----:B------:R0:W2:Y:S01]  /*1010*/  F2F.F32.F64 R13, R40 ;  /* 0x00000028000d7310 */ /* 0x0000a20000301000 */
[----:B-1----:R-:W-:-:S07]  /*1020*/  DFMA R30, R30, R48, R14 ;  /* 0x000000301e1e722b */ /* 0x002fce000000000e */
[----:B------:R0:W1:Y:S08]  /*1030*/  F2F.F32.F64 R28, R46 ;  /* 0x0000002e001c7310 */ /* 0x0000700000301000 */
[----:B------:R0:W3:Y:S08]  /*1040*/  F2F.F32.F64 R33, R50 ;  /* 0x0000003200217310 */ /* 0x0000f00000301000 */
[----:B------:R0:W4:Y:S08]  /*1050*/  F2F.F32.F64 R17, R22 ;  /* 0x0000001600117310 */ /* 0x0001300000301000 */
[----:B------:R0:W0:Y:S08]  /*1060*/  F2F.F32.F64 R16, R20 ;  /* 0x0000001400107310 */ /* 0x0000300000301000 */
[----:B-1234-:R0:W0:Y:S02]  /*1070*/  F2F.F32.F64 R15, R30 ;  /* 0x0000001e000f7310 */ /* 0x01e0240000301000 */
.L_x_9:
[----:B------:R-:W-:Y:S05]  /*1080*/  BSYNC.RECONVERGENT B0 ;  /* 0x0000000000007941 */ /* 0x000fea0003800200 */
.L_x_6:
[----:B------:R-:W-:Y:S05]  /*1090*/  WARPSYNC.ALL ;  /* 0x0000000000007948 */ /* 0x000fea0003800000 */
[----:B0-----:R-:W0:Y:S01]  /*10a0*/  LDC.64 R20, c[0x0][0x390] ;  /* 0x0000e400ff147b82 */ /* 0x001e220000000a00 */
[----:B------:R-:W-:-:S05]  /*10b0*/  IADD3 R31, PT, PT, R6, R5, RZ ;  /* 0x00000005061f7210 */ /* 0x000fca0007ffe0ff */
[----:B0-----:R-:W-:-:S06]  /*10c0*/  IMAD.WIDE R20, R31, 0x4, R20 ;  /* 0x000000041f147825 */ /* 0x001fcc00078e0214 */
[----:B------:R-:W2:Y:S01]  /*10d0*/  LDG.E R20, desc[UR4][R20.64] ;  /* 0x0000000414147981 */ /* 0x000ea2000c1e1900 */
[----:B------:R-:W-:Y:S01]  /*10e0*/  BSSY.RECONVERGENT B0, `(.L_x_10) ;  /* 0x00000c4000007945 */ /* 0x000fe20003800200 */
[----:B--2---:R-:W-:-:S13]  /*10f0*/  ISETP.NE.AND P0, PT, R20, 0x1, PT ;  /* 0x000000011400780c */ /* 0x004fda0003f05270 */
[----:B------:R-:W-:Y:S05]  /*1100*/  @!P0 BRA `(.L_x_11) ;  /* 0x0000000c00048947 */ /* 0x000fea0003800000 */
[----:B------:R-:W-:Y:S01]  /*1110*/  FMUL R14, R12, R12 ;  /* 0x0000000c0c0e7220 */ /* 0x000fe20000400000 */
[C---:B------:R-:W-:Y:S01]  /*1120*/  FMUL R19, R27.reuse, 3 ;  /* 0x404000001b137820 */ /* 0x040fe20000400000 */
[----:B------:R0:W1:Y:S01]  /*1130*/  F2F.F64.F32 R20, R9 ;  /* 0x0000000900147310 */ /* 0x0000620000201800 */
[----:B------:R-:W-:Y:S02]  /*1140*/  HFMA2 R47, -RZ, RZ, 1.9921875, 0 ;  /* 0x3ff80000ff2f7431 */ /* 0x000fe400000001ff */
[C---:B------:R-:W-:Y:S01]  /*1150*/  FFMA R11, R27.reuse, R27, R14 ;  /* 0x0000001b1b0b7223 */ /* 0x040fe2000000000e */
[----:B------:R-:W-:Y:S01]  /*1160*/  FMUL R14, R27, -3 ;  /* 0xc04000001b0e7820 */ /* 0x000fe20000400000 */
[----:B------:R-:W-:Y:S01]  /*1170*/  FMUL R30, R19, R19 ;  /* 0x00000013131e7220 */ /* 0x000fe20000400000 */
[----:B------:R-:W-:Y:S01]  /*1180*/  MOV R46, 0x0 ;  /* 0x00000000002e7802 */ /* 0x000fe20000000f00 */
[----:B------:R-:W-:Y:S01]  /*1190*/  FFMA R22, R26, R26, R11 ;  /* 0x0000001a1a167223 */ /* 0x000fe2000000000b */
[C---:B------:R-:W-:Y:S01]  /*11a0*/  FMUL R11, R12.reuse, 3 ;  /* 0x404000000c0b7820 */ /* 0x040fe20000400000 */
[----:B------:R-:W2:Y:S01]  /*11b0*/  F2F.F64.F32 R36, R14 ;  /* 0x0000000e00247310 */ /* 0x000ea20000201800 */
[----:B0-----:R-:W-:Y:S01]  /*11c0*/  FMUL R9, R12, -3 ;  /* 0xc04000000c097820 */ /* 0x001fe20000400000 */
[----:B------:R-:W-:Y:S01]  /*11d0*/  UMOV UR6, 0x1c71c71c ;  /* 0x1c71c71c00067882 */ /* 0x000fe20000000000 */
[----:B------:R-:W-:Y:S01]  /*11e0*/  UMOV UR7, 0x3fcc71c7 ;  /* 0x3fcc71c700077882 */ /* 0x000fe20000000000 */
[----:B------:R-:W-:Y:S01]  /*11f0*/  FMUL R34, R26, 3 ;  /* 0x404000001a227820 */ /* 0x000fe20000400000 */
[----:B-1----:R-:W-:-:S03]  /*1200*/  DMUL R40, R20, -UR6 ;  /* 0x8000000614287c28 */ /* 0x002fc60008000000 */
[----:B------:R0:W1:Y:S01]  /*1210*/  F2F.F64.F32 R24, R19 ;  /* 0x0000001300187310 */ /* 0x0000620000201800 */
[----:B------:R-:W-:Y:S01]  /*1220*/  UMOV UR7, 0x3fbc71c7 ;  /* 0x3fbc71c700077882 */ /* 0x000fe20000000000 */
[----:B------:R-:W-:Y:S01]  /*1230*/  FMUL R38, R34, R34 ;  /* 0x0000002222267220 */ /* 0x000fe20000400000 */
[----:B--2---:R-:W-:Y:S01]  /*1240*/  DADD R36, R36, 1 ;  /* 0x3ff0000024247429 */ /* 0x004fe20000000000 */
[----:B0-----:R-:W-:-:S04]  /*1250*/  FMUL R19, R14, R14 ;  /* 0x0000000e0e137220 */ /* 0x001fc80000400000 */
[----:B------:R0:W2:Y:S01]  /*1260*/  F2F.F64.F32 R50, R30 ;  /* 0x0000001e00327310 */ /* 0x0000a20000201800 */
[----:B-1----:R-:W-:-:S07]  /*1270*/  DADD R24, R24, 1 ;  /* 0x3ff0000018187429 */ /* 0x002fce0000000000 */
[----:B------:R-:W1:Y:S01]  /*1280*/  F2F.F64.F32 R44, R19 ;  /* 0x00000013002c7310 */ /* 0x000e620000201800 */
[----:B0-----:R-:W-:Y:S01]  /*1290*/  FMUL R30, R11, R11 ;  /* 0x0000000b0b1e7220 */ /* 0x001fe20000400000 */
[----:B--2---:R-:W-:-:S06]  /*12a0*/  DFMA R50, R50, 0.5, R24 ;  /* 0x3fe000003232782b */ /* 0x004fcc0000000018 */
[----:B------:R-:W0:Y:S01]  /*12b0*/  F2F.F64.F32 R22, R22 ;  /* 0x0000001600167310 */ /* 0x000e220000201800 */
[----:B-1----:R-:W-:-:S07]  /*12c0*/  DFMA R44, R44, 0.5, R36 ;  /* 0x3fe000002c2c782b */ /* 0x002fce0000000024 */
[----:B------:R-:W1:Y:S01]  /*12d0*/  F2F.F64.F32 R24, R11 ;  /* 0x0000000b00187310 */ /* 0x000e620000201800 */
[----:B0-----:R-:W-:-:S07]  /*12e0*/  DFMA R46, R22, -R46, 1 ;  /* 0x3ff00000162e742b */ /* 0x001fce000000082e */
[----:B------:R-:W0:Y:S01]  /*12f0*/  F2F.F64.F32 R36, R9 ;  /* 0x0000000900247310 */ /* 0x000e220000201800 */
[C---:B------:R-:W-:Y:S02]  /*1300*/  DFMA R44, R22.reuse, -1.5, R44 ;  /* 0xbff80000162c782b */ /* 0x040fe4000000002c */
[----:B------:R-:W-:Y:S02]  /*1310*/  DFMA R50, R22, -1.5, R50 ;  /* 0xbff800001632782b */ /* 0x000fe40000000032 */
[----:B------:R-:W-:-:S03]  /*1320*/  DMUL R46, R40, R46 ;  /* 0x0000002e282e7228 */ /* 0x000fc60000000000 */
[----:B------:R2:W3:Y:S01]  /*1330*/  F2F.F64.F32 R48, R30 ;  /* 0x0000001e00307310 */ /* 0x0004e20000201800 */
[----:B-1----:R-:W-:Y:S02]  /*1340*/  DADD R24, R24, 1 ;  /* 0x3ff0000018187429 */ /* 0x002fe40000000000 */
[----:B0-----:R-:W-:Y:S01]  /*1350*/  DADD R36, R36, 1 ;  /* 0x3ff0000024247429 */ /* 0x001fe20000000000 */
[----:B--2---:R-:W-:-:S04]  /*1360*/  FMUL R30, R9, R9 ;  /* 0x00000009091e7220 */ /* 0x004fc80000400000 */
[----:B------:R-:W0:Y:S01]  /*1370*/  F2F.F32.F64 R14, R46 ;  /* 0x0000002e000e7310 */ /* 0x000e220000301000 */
[----:B---3--:R-:W-:-:S07]  /*1380*/  DFMA R48, R48, 0.5, R24 ;  /* 0x3fe000003030782b */ /* 0x008fce0000000018 */
[----:B------:R1:W2:Y:S01]  /*1390*/  F2F.F64.F32 R40, R30 ;  /* 0x0000001e00287310 */ /* 0x0002a20000201800 */
[C---:B------:R-:W-:Y:S01]  /*13a0*/  DMUL R24, R20.reuse, UR6 ;  /* 0x0000000614187c28 */ /* 0x040fe20008000000 */
[----:B------:R-:W-:Y:S02]  /*13b0*/  UMOV UR7, 0x3f8c71c7 ;  /* 0x3f8c71c700077882 */ /* 0x000fe40000000000 */
[----:B------:R-:W-:Y:S01]  /*13c0*/  DMUL R20, R20, UR6 ;  /* 0x0000000614147c28 */ /* 0x000fe20008000000 */
[----:B------:R-:W3:Y:S01]  /*13d0*/  LDCU UR6, c[0x0][0x3b0] ;  /* 0x00007600ff0677ac */ /* 0x000ee20008000800 */
[----:B------:R-:W-:Y:S01]  /*13e0*/  DFMA R48, R22, -1.5, R48 ;  /* 0xbff800001630782b */ /* 0x000fe20000000030 */
[----:B0-----:R-:W-:Y:S01]  /*13f0*/  FADD R14, R7, R14 ;  /* 0x0000000e070e7221 */ /* 0x001fe20000000000 */
[----:B-1----:R-:W-:Y:S01]  /*1400*/  FMUL R30, R26, -3 ;  /* 0xc04000001a1e7820 */ /* 0x002fe20000400000 */
[C---:B------:R-:W-:Y:S01]  /*1410*/  DMUL R46, R24.reuse, R44 ;  /* 0x0000002c182e7228 */ /* 0x040fe20000000000 */
[----:B------:R-:W-:Y:S01]  /*1420*/  F2F.F64.F32 R44, R38 ;  /* 0x00000026002c7310 */ /* 0x000fe20000201800 */
[----:B------:R-:W-:-:S03]  /*1430*/  DMUL R50, R24, R50 ;  /* 0x0000003218327228 */ /* 0x000fc60000000000 */
[----:B------:R-:W-:Y:S02]  /*1440*/  DMUL R48, R24, R48 ;  /* 0x0000003018307228 */ /* 0x000fe40000000000 */
[----:B--2---:R-:W-:Y:S02]  /*1450*/  DFMA R40, R40, 0.5, R36 ;  /* 0x3fe000002828782b */ /* 0x004fe40000000024 */
[----:B------:R-:W0:Y:S01]  /*1460*/  F2F.F64.F32 R36, R34 ;  /* 0x0000002200247310 */ /* 0x000e220000201800 */
[----:B---3--:R-:W-:-:S05]  /*1470*/  FFMA R7, -R14, UR6, R7 ;  /* 0x000000060e077c23 */ /* 0x008fca0008000107 */
[----:B------:R-:W-:Y:S02]  /*1480*/  DFMA R40, R22, -1.5, R40 ;  /* 0xbff800001628782b */ /* 0x000fe40000000028 */
[----:B------:R1:W2:Y:S01]  /*1490*/  F2F.F32.F64 R11, R46 ;  /* 0x0000002e000b7310 */ /* 0x0002a20000301000 */
[----:B0-----:R-:W-:-:S07]  /*14a0*/  DADD R36, R36, 1 ;  /* 0x3ff0000024247429 */ /* 0x001fce0000000000 */
[----:B------:R0:W3:Y:S01]  /*14b0*/  F2F.F32.F64 R19, R50 ;  /* 0x0000003200137310 */ /* 0x0000e20000301000 */
[----:B-1----:R-:W-:Y:S02]  /*14c0*/  DMUL R46, R24, R40 ;  /* 0x00000028182e7228 */ /* 0x002fe40000000000 */
[----:B------:R-:W-:-:S05]  /*14d0*/  DFMA R44, R44, 0.5, R36 ;  /* 0x3fe000002c2c782b */ /* 0x000fca0000000024 */
[----:B------:R-:W1:Y:S01]  /*14e0*/  F2F.F64.F32 R40, R30 ;  /* 0x0000001e00287310 */ /* 0x000e620000201800 */
[----:B--2---:R-:W-:Y:S01]  /*14f0*/  FADD R11, R32, -R11 ;  /* 0x8000000b200b7221 */ /* 0x004fe20000000000 */
[----:B0-----:R-:W-:Y:S01]  /*1500*/  FMUL R50, R30, R30 ;  /* 0x0000001e1e327220 */ /* 0x001fe20000400000 */
[----:B---3--:R-:W-:-:S05]  /*1510*/  FADD R19, R18, -R19 ;  /* 0x8000001312137221 */ /* 0x008fca0000000000 */
[----:B------:R-:W0:Y:S01]  /*1520*/  F2F.F64.F32 R36, R50 ;  /* 0x0000003200247310 */ /* 0x000e220000201800 */
[----:B-1----:R-:W-:-:S07]  /*1530*/  DADD R40, R40, 1 ;  /* 0x3ff0000028287429 */ /* 0x002fce0000000000 */
[----:B------:R1:W2:Y:S01]  /*1540*/  F2F.F32.F64 R9, R48 ;  /* 0x0000003000097310 */ /* 0x0002a20000301000 */
[----:B0-----:R-:W-:-:S07]  /*1550*/  DFMA R36, R36, 0.5, R40 ;  /* 0x3fe000002424782b */ /* 0x001fce0000000028 */
[----:B------:R-:W0:Y:S01]  /*1560*/  F2F.F32.F64 R43, R46 ;  /* 0x0000002e002b7310 */ /* 0x000e220000301000 */
[----:B------:R-:W-:Y:S01]  /*1570*/  DFMA R40, R22, -1.5, R44 ;  /* 0xbff800001628782b */ /* 0x000fe2000000002c */
[C-C-:B-1----:R-:W-:Y:S01]  /*1580*/  FADD R49, R12.reuse, R27.reuse ;  /* 0x0000001b0c317221 */ /* 0x142fe20000000000 */
[----:B------:R-:W-:-:S03]  /*1590*/  FADD R45, -R12, R27 ;  /* 0x0000001b0c2d7221 */ /* 0x000fc60000000100 */
[C-C-:B------:R-:W-:Y:S01]  /*15a0*/  FADD R30, R49.reuse, R26.reuse ;  /* 0x0000001a311e7221 */ /* 0x140fe20000000000 */
[----:B------:R-:W-:Y:S01]  /*15b0*/  DFMA R36, R22, -1.5, R36 ;  /* 0xbff800001624782b */ /* 0x000fe20000000024 */
[----:B------:R-:W-:Y:S01]  /*15c0*/  FADD R49, R49, -R26 ;  /* 0x8000001a31317221 */ /* 0x000fe20000000000 */
[C---:B------:R-:W-:Y:S01]  /*15d0*/  DMUL R40, R24.reuse, R40 ;  /* 0x0000002818287228 */ /* 0x040fe20000000000 */
[----:B------:R-:W-:Y:S01]  /*15e0*/  FMUL R30, R30, 3 ;  /* 0x404000001e1e7820 */ /* 0x000fe20000400000 */
[----:B--2---:R-:W-:Y:S01]  /*15f0*/  FADD R9, R42, -R9 ;  /* 0x800000092a097221 */ /* 0x004fe20000000000 */
[----:B------:R-:W-:Y:S02]  /*1600*/  FMUL R49, R49, 3 ;  /* 0x4040000031317820 */ /* 0x000fe40000400000 */
[----:B------:R-:W-:Y:S01]  /*1610*/  FMUL R38, R30, R30 ;  /* 0x0000001e1e267220 */ /* 0x000fe20000400000 */
[----:B------:R-:W-:Y:S01]  /*1620*/  DMUL R24, R24, R36 ;  /* 0x0000002418187228 */ /* 0x000fe20000000000 */
[----:B------:R1:W2:Y:S01]  /*1630*/  F2F.F32.F64 R34, R40 ;  /* 0x0000002800227310 */ /* 0x0002a20000301000 */
[----:B------:R-:W-:Y:S01]  /*1640*/  FFMA R9, -R9, UR6, R42 ;  /* 0x0000000609097c23 */ /* 0x000fe2000800012a */
[----:B0-----:R-:W-:-:S06]  /*1650*/  FADD R43, R8, -R43 ;  /* 0x8000002b082b7221 */ /* 0x001fcc0000000000 */
[----:B------:R-:W0:Y:S01]  /*1660*/  F2F.F64.F32 R36, R30 ;  /* 0x0000001e00247310 */ /* 0x000e220000201800 */
[----:B-1----:R-:W-:Y:S01]  /*1670*/  FMUL R40, R49, R49 ;  /* 0x0000003131287220 */ /* 0x002fe20000400000 */
[----:B--2---:R-:W-:-:S06]  /*1680*/  FADD R34, R39, -R34 ;  /* 0x8000002227227221 */ /* 0x004fcc0000000000 */
[----:B------:R-:W1:Y:S01]  /*1690*/  F2F.F64.F32 R52, R38 ;  /* 0x0000002600347310 */ /* 0x000e620000201800 */
[----:B0-----:R-:W-:-:S07]  /*16a0*/  DADD R36, R36, 1 ;  /* 0x3ff0000024247429 */ /* 0x001fce0000000000 */
[----:B------:R-:W0:Y:S01]  /*16b0*/  F2F.F32.F64 R41, R24 ;  /* 0x0000001800297310 */ /* 0x000e220000301000 */
[----:B-1----:R-:W-:Y:S01]  /*16c0*/  DFMA R52, R52, 0.5, R36 ;  /* 0x3fe000003434782b */ /* 0x002fe20000000024 */
[C-C-:B------:R-:W-:Y:S01]  /*16d0*/  FADD R36, R12.reuse, -R27.reuse ;  /* 0x8000001b0c247221 */ /* 0x140fe20000000000 */
[----:B------:R-:W-:-:S03]  /*16e0*/  FADD R27, -R12, -R27 ;  /* 0x8000001b0c1b7221 */ /* 0x000fc60000000100 */
[C-C-:B------:R-:W-:Y:S01]  /*16f0*/  FADD R14, R36.reuse, R26.reuse ;  /* 0x0000001a240e7221 */ /* 0x140fe20000000000 */
[--C-:B------:R-:W-:Y:S01]  /*1700*/  FADD R30, R27, R26.reuse ;  /* 0x0000001a1b1e7221 */ /* 0x100fe20000000000 */
[----:B------:R-:W-:Y:S01]  /*1710*/  FADD R36, R36, -R26 ;  /* 0x8000001a24247221 */ /* 0x000fe20000000000 */
[----:B------:R-:W-:Y:S01]  /*1720*/  DFMA R52, R22, -1.5, R52 ;  /* 0xbff800001634782b */ /* 0x000fe20000000034 */
[----:B0-----:R-:W-:Y:S01]  /*1730*/  FADD R41, R10, -R41 ;  /* 0x800000290a297221 */ /* 0x001fe20000000000 */
[----:B------:R-:W-:Y:S01]  /*1740*/  FMUL R30, R30, 3 ;  /* 0x404000001e1e7820 */ /* 0x000fe20000400000 */
[----:B------:R-:W-:-:S03]  /*1750*/  FMUL R42, R36, 3 ;  /* 0x40400000242a7820 */ /* 0x000fc60000400000 */
[----:B------:R-:W0:Y:S01]  /*1760*/  F2F.F64.F32 R46, R30 ;  /* 0x0000001e002e7310 */ /* 0x000e220000201800 */
[----:B------:R-:W-:Y:S01]  /*1770*/  FMUL R38, R30, R30 ;  /* 0x0000001e1e267220 */ /* 0x000fe20000400000 */
[----:B------:R-:W-:-:S06]  /*1780*/  DMUL R52, R20, R52 ;  /* 0x0000003414347228 */ /* 0x000fcc0000000000 */
[----:B------:R1:W2:Y:S01]  /*1790*/  F2F.F64.F32 R24, R38 ;  /* 0x0000002600187310 */ /* 0x0002a20000201800 */
[----:B0-----:R-:W-:Y:S01]  /*17a0*/  DADD R46, R46, 1 ;  /* 0x3ff000002e2e7429 */ /* 0x001fe20000000000 */
[----:B-1----:R-:W-:Y:S01]  /*17b0*/  FMUL R38, R14, 3 ;  /* 0x404000000e267820 */ /* 0x002fe20000400000 */
[----:B------:R-:W-:-:S05]  /*17c0*/  FFMA R14, -R19, UR6, R18 ;  /* 0x00000006130e7c23 */ /* 0x000fca0008000112 */
[----:B------:R-:W0:Y:S01]  /*17d0*/  F2F.F32.F64 R12, R52 ;  /* 0x00000034000c7310 */ /* 0x000e220000301000 */
[----:B------:R-:W-:Y:S01]  /*17e0*/  FMUL R44, R38, R38 ;  /* 0x00000026262c7220 */ /* 0x000fe20000400000 */
[----:B--2---:R-:W-:-:S06]  /*17f0*/  DFMA R24, R24, 0.5, R46 ;  /* 0x3fe000001818782b */ /* 0x004fcc000000002e */
[----:B------:R-:W1:Y:S02]  /*1800*/  F2F.F64.F32 R46, R49 ;  /* 0x00000031002e7310 */ /* 0x000e640000201800 */
[----:B------:R-:W-:Y:S01]  /*1810*/  DFMA R50, R22, -1.5, R24 ;  /* 0xbff800001632782b */ /* 0x000fe20000000018 */
[----:B0-----:R-:W-:-:S05]  /*1820*/  FADD R12, R35, -R12 ;  /* 0x8000000c230c7221 */ /* 0x001fca0000000000 */
[----:B------:R-:W0:Y:S01]  /*1830*/  F2F.F64.F32 R24, R40 ;  /* 0x0000002800187310 */ /* 0x000e220000201800 */
[----:B------:R-:W-:Y:S01]  /*1840*/  FFMA R12, -R12, UR6, R35 ;  /* 0x000000060c0c7c23 */ /* 0x000fe20008000123 */
[----:B------:R-:W-:Y:S02]  /*1850*/  DMUL R50, R20, R50 ;  /* 0x0000003214327228 */ /* 0x000fe40000000000 */
[----:B-1----:R-:W-:-:S04]  /*1860*/  DADD R46, R46, 1 ;  /* 0x3ff000002e2e7429 */ /* 0x002fc80000000000 */
[----:B------:R1:W-:Y:S04]  /*1870*/  F2F.F64.F32 R18, R44 ;  /* 0x0000002c00127310 */ /* 0x0003e80000201800 */
[----:B0-----:R-:W-:-:S04]  /*1880*/  DFMA R46, R24, 0.5, R46 ;  /* 0x3fe00000182e782b */ /* 0x001fc8000000002e */
[----:B------:R-:W0:Y:S01]  /*1890*/  F2F.F32.F64 R37, R50 ;  /* 0x0000003200257310 */ /* 0x000e220000301000 */
[----:B-1----:R-:W-:-:S03]  /*18a0*/  FMUL R44, R42, R42 ;  /* 0x0000002a2a2c7220 */ /* 0x002fc60000400000 */
[----:B------:R-:W-:-:S04]  /*18b0*/  DFMA R46, R22, -1.5, R46 ;  /* 0xbff80000162e782b */ /* 0x000fc8000000002e */
[----:B------:R-:W1:Y:S04]  /*18c0*/  F2F.F64.F32 R24, R38 ;  /* 0x0000002600187310 */ /* 0x000e680000201800 */
[----:B------:R-:W-:Y:S01]  /*18d0*/  DMUL R46, R20, R46 ;  /* 0x0000002e142e7228 */ /* 0x000fe20000000000 */
[----:B0-----:R-:W-:-:S04]  /*18e0*/  FADD R37, R28, -R37 ;  /* 0x800000251c257221 */ /* 0x001fc80000000000 */
[----:B------:R-:W-:Y:S01]  /*18f0*/  FFMA R37, -R37, UR6, R28 ;  /* 0x0000000625257c23 */ /* 0x000fe2000800011c */
[----:B------:R-:W0:Y:S01]  /*1900*/  F2F.F32.F64 R30, R46 ;  /* 0x0000002e001e7310 */ /* 0x000e220000301000 */
[----:B-1----:R-:W-:-:S08]  /*1910*/  DADD R24, R24, 1 ;  /* 0x3ff0000018187429 */ /* 0x002fd00000000000 */
[----:B------:R-:W-:Y:S01]  /*1920*/  DFMA R18, R18, 0.5, R24 ;  /* 0x3fe000001212782b */ /* 0x000fe20000000018 */
[----:B0-----:R-:W-:-:S07]  /*1930*/  FADD R30, R33, -R30 ;  /* 0x8000001e211e7221 */ /* 0x001fce0000000000 */
[----:B------:R-:W-:Y:S01]  /*1940*/  DFMA R48, R22, -1.5, R18 ;  /* 0xbff800001630782b */ /* 0x000fe20000000012 */
[----:B------:R-:W-:Y:S01]  /*1950*/  FFMA R28, -R30, UR6, R33 ;  /* 0x000000061e1c7c23 */ /* 0x000fe20008000121 */
[C-C-:B------:R-:W-:Y:S01]  /*1960*/  FADD R18, R45.reuse, R26.reuse ;  /* 0x0000001a2d127221 */ /* 0x140fe20000000000 */
[--C-:B------:R-:W-:Y:S01]  /*1970*/  FADD R45, R45, -R26.reuse ;  /* 0x8000001a2d2d7221 */ /* 0x100fe20000000000 */
[----:B------:R-:W-:Y:S01]  /*1980*/  FADD R26, R27, -R26 ;  /* 0x8000001a1b1a7221 */ /* 0x000fe20000000000 */
[----:B------:R-:W-:Y:S01]  /*1990*/  MOV R33, R37 ;  /* 0x0000002500217202 */ /* 0x000fe20000000f00 */
[----:B------:R-:W-:Y:S01]  /*19a0*/  FMUL R50, R18, 3 ;  /* 0x4040000012327820 */ /* 0x000fe20000400000 */
[----:B------:R-:W-:Y:S01]  /*19b0*/  FMUL R45, R45, 3 ;  /* 0x404000002d2d7820 */ /* 0x000fe20000400000 */
[----:B------:R-:W-:Y:S02]  /*19c0*/  DMUL R48, R20, R48 ;  /* 0x0000003014307228 */ /* 0x000fe40000000000 */
[----:B------:R-:W0:Y:S01]  /*19d0*/  F2F.F64.F32 R24, R50 ;  /* 0x0000003200187310 */ /* 0x000e220000201800 */
[----:B------:R-:W-:-:S07]  /*19e0*/  FMUL R51, R50, R50 ;  /* 0x0000003232337220 */ /* 0x000fce0000400000 */
[----:B------:R-:W1:Y:S01]  /*19f0*/  F2F.F64.F32 R18, R51 ;  /* 0x0000003300127310 */ /* 0x000e620000201800 */
[----:B0-----:R-:W-:-:S07]  /*1a00*/  DADD R24, R24, 1 ;  /* 0x3ff0000018187429 */ /* 0x001fce0000000000 */
[----:B------:R-:W0:Y:S01]  /*1a10*/  F2F.F32.F64 R40, R48 ;  /* 0x0000003000287310 */ /* 0x000e220000301000 */
[----:B-1----:R-:W-:-:S07]  /*1a20*/  DFMA R18, R18, 0.5, R24 ;  /* 0x3fe000001212782b */ /* 0x002fce0000000018 */
[----:B------:R1:W2:Y:S01]  /*1a30*/  F2F.F64.F32 R24, R42 ;  /* 0x0000002a00187310 */ /* 0x0002a20000201800 */
[----:B------:R-:W-:Y:S01]  /*1a40*/  DFMA R46, R22, -1.5, R18 ;  /* 0xbff80000162e782b */ /* 0x000fe20000000012 */
[----:B0-----:R-:W-:-:S06]  /*1a50*/  FADD R40, R29, -R40 ;  /* 0x800000281d287221 */ /* 0x001fcc0000000000 */
[----:B------:R0:W3:Y:S01]  /*1a60*/  F2F.F64.F32 R18, R44 ;  /* 0x0000002c00127310 */ /* 0x0000e20000201800 */
[----:B-1----:R-:W-:Y:S01]  /*1a70*/  FMUL R42, R45, R45 ;  /* 0x0000002d2d2a7220 */ /* 0x002fe20000400000 */
[----:B------:R-:W-:Y:S01]  /*1a80*/  FFMA R40, -R40, UR6, R29 ;  /* 0x0000000628287c23 */ /* 0x000fe2000800011d */
[----:B------:R-:W-:Y:S02]  /*1a90*/  DMUL R46, R20, R46 ;  /* 0x0000002e142e7228 */ /* 0x000fe40000000000 */
[----:B--2---:R-:W-:Y:S01]  /*1aa0*/  DADD R24, R24, 1 ;  /* 0x3ff0000018187429 */ /* 0x004fe20000000000 */
[----:B0-----:R-:W-:-:S03]  /*1ab0*/  FMUL R44, R26, 3 ;  /* 0x404000001a2c7820 */ /* 0x001fc60000400000 */
[----:B------:R0:W1:Y:S04]  /*1ac0*/  F2F.F32.F64 R38, R46 ;  /* 0x0000002e00267310 */ /* 0x0000680000301000 */
[----:B---3--:R-:W-:-:S04]  /*1ad0*/  DFMA R18, R18, 0.5, R24 ;  /* 0x3fe000001212782b */ /* 0x008fc80000000018 */
[----:B------:R-:W2:Y:S01]  /*1ae0*/  F2F.F64.F32 R24, R45 ;  /* 0x0000002d00187310 */ /* 0x000ea20000201800 */
[----:B0-----:R-:W-:-:S03]  /*1af0*/  FMUL R46, R44, R44 ;  /* 0x0000002c2c2e7220 */ /* 0x001fc60000400000 */
[----:B------:R-:W-:Y:S01]  /*1b00*/  DFMA R18, R22, -1.5, R18 ;  /* 0xbff800001612782b */ /* 0x000fe20000000012 */
[----:B-1----:R-:W-:-:S03]  /*1b10*/  FADD R38, R13, -R38 ;  /* 0x800000260d267221 */ /* 0x002fc60000000000 */
[----:B------:R-:W0:Y:S01]  /*1b20*/  F2F.F64.F32 R26, R44 ;  /* 0x0000002c001a7310 */ /* 0x000e220000201800 */
[----:B------:R-:W-:-:S03]  /*1b30*/  FFMA R38, -R38, UR6, R13 ;  /* 0x0000000626267c23 */ /* 0x000fc6000800010d */
[----:B------:R-:W-:Y:S02]  /*1b40*/  DMUL R18, R20, R18 ;  /* 0x0000001214127228 */ /* 0x000fe40000000000 */
[----:B--2---:R-:W-:-:S04]  /*1b50*/  DADD R24, R24, 1 ;  /* 0x3ff0000018187429 */ /* 0x004fc80000000000 */
[----:B------:R-:W1:Y:S01]  /*1b60*/  F2F.F32.F64 R36, R18 ;  /* 0x0000001200247310 */ /* 0x000e620000301000 */
[----:B0-----:R-:W-:-:S07]  /*1b70*/  DADD R26, R26, 1 ;  /* 0x3ff000001a1a7429 */ /* 0x001fce0000000000 */
[----:B------:R0:W2:Y:S01]  /*1b80*/  F2F.F64.F32 R18, R42 ;  /* 0x0000002a00127310 */ /* 0x0000a20000201800 */
[----:B-1----:R-:W-:Y:S01]  /*1b90*/  FADD R36, R17, -R36 ;  /* 0x8000002411247221 */ /* 0x002fe20000000000 */
[----:B0-----:R-:W-:Y:S01]  /*1ba0*/  FFMA R42, -R43, UR6, R8 ;  /* 0x000000062b2a7c23 */ /* 0x001fe20008000108 */
[----:B------:R-:W-:Y:S02]  /*1bb0*/  MOV R8, R9 ;  /* 0x0000000900087202 */ /* 0x000fe40000000f00 */
[----:B------:R-:W-:Y:S01]  /*1bc0*/  FFMA R13, -R36, UR6, R17 ;  /* 0x00000006240d7c23 */ /* 0x000fe20008000111 */
[----:B------:R-:W-:Y:S01]  /*1bd0*/  MOV R17, R38 ;  /* 0x0000002600117202 */ /* 0x000fe20000000f00 */
[----:B--2---:R-:W-:Y:S01]  /*1be0*/  DFMA R18, R18, 0.5, R24 ;  /* 0x3fe000001212782b */ /* 0x004fe20000000018 */
[----:B------:R-:W0:Y:S07]  /*1bf0*/  F2F.F64.F32 R24, R46 ;  /* 0x0000002e00187310 */ /* 0x000e2e0000201800 */
[----:B------:R-:W-:-:S02]  /*1c00*/  DFMA R18, R22, -1.5, R18 ;  /* 0xbff800001612782b */ /* 0x000fc40000000012 */
[----:B0-----:R-:W-:-:S08]  /*1c10*/  DFMA R24, R24, 0.5, R26 ;  /* 0x3fe000001818782b */ /* 0x001fd0000000001a */
[----:B------:R-:W-:Y:S02]  /*1c20*/  DFMA R24, R22, -1.5, R24 ;  /* 0xbff800001618782b */ /* 0x000fe40000000018 */
[C---:B------:R-:W-:Y:S01]  /*1c30*/  DMUL R22, R20.reuse, R18 ;  /* 0x0000001214167228 */ /* 0x040fe20000000000 */
[----:B------:R-:W-:Y:S01]  /*1c40*/  FFMA R19, -R34, UR6, R39 ;  /* 0x0000000622137c23 */ /* 0x000fe20008000127 */
[----:B------:R-:W-:Y:S01]  /*1c50*/  FFMA R18, -R11, UR6, R32 ;  /* 0x000000060b127c23 */ /* 0x000fe20008000120 */
[----:B------:R-:W-:Y:S01]  /*1c60*/  FFMA R39, -R41, UR6, R10 ;  /* 0x0000000629277c23 */ /* 0x000fe2000800010a */
[----:B------:R-:W-:Y:S02]  /*1c70*/  MOV R32, R14 ;  /* 0x0000000e00207202 */ /* 0x000fe40000000f00 */
[----:B------:R-:W-:Y:S01]  /*1c80*/  DMUL R24, R20, R24 ;  /* 0x0000001814187228 */ /* 0x000fe20000000000 */
[----:B------:R-:W-:-:S03]  /*1c90*/  MOV R10, R19 ;  /* 0x00000013000a7202 */ /* 0x000fc60000000f00 */
[----:B------:R-:W0:Y:S08]  /*1ca0*/  F2F.F32.F64 R23, R22 ;  /* 0x0000001600177310 */ /* 0x000e300000301000 */
[----:B------:R-:W1:Y:S01]  /*1cb0*/  F2F.F32.F64 R24, R24 ;  /* 0x0000001800187310 */ /* 0x000e620000301000 */
[----:B0-----:R-:W-:-:S04]  /*1cc0*/  FADD R23, R16, -R23 ;  /* 0x8000001710177221 */ /* 0x001fc80000000000 */
[----:B------:R-:W-:Y:S01]  /*1cd0*/  FFMA R29, -R23, UR6, R16 ;  /* 0x00000006171d7c23 */ /* 0x000fe20008000110 */
[----:B------:R-:W-:Y:S01]  /*1ce0*/  MOV R16, R40 ;  /* 0x0000002800107202 */ /* 0x000fe20000000f00 */
[----:B-1----:R-:W-:-:S04]  /*1cf0*/  FADD R24, R15, -R24 ;  /* 0x800000180f187221 */ /* 0x002fc80000000000 */
[----:B------:R-:W-:Y:S01]  /*1d00*/  FFMA R35, -R24, UR6, R15 ;  /* 0x0000000618237c23 */ /* 0x000fe2000800010f */
[----:B------:R-:W-:-:S07]  /*1d10*/  MOV R15, R12 ;  /* 0x0000000c000f7202 */ /* 0x000fce0000000f00 */
.L_x_11:
[----:B------:R-:W-:Y:S05]  /*1d20*/  BSYNC.RECONVERGENT B0 ;  /* 0x0000000000007941 */ /* 0x000fea0003800200 */
.L_x_10:
[----:B------:R-:W0:Y:S01]  /*1d30*/  LDCU UR8, c[0x0][0x3b4] ;  /* 0x00007680ff0877ac */ /* 0x000e220008000800 */
[----:B------:R-:W-:Y:S01]  /*1d40*/  ISETP.GE.AND P0, PT, R2, 0x1, PT ;  /* 0x000000010200780c */ /* 0x000fe20003f06270 */
[----:B------:R-:W1:Y:S01]  /*1d50*/  LDC.64 R20, c[0x0][0x388] ;  /* 0x0000e200ff147b82 */ /* 0x000e620000000a00 */
[----:B------:R-:W-:Y:S01]  /*1d60*/  SHF.R.S32.HI R11, RZ, 0x1f, R5 ;  /* 0x0000001fff0b7819 */ /* 0x000fe20000011405 */
[----:B------:R-:W2:Y:S01]  /*1d70*/  LDCU UR6, c[0x0][0x3b8] ;  /* 0x00007700ff0677ac */ /* 0x000ea20008000800 */
[----:B------:R-:W-:Y:S02]  /*1d80*/  SHF.R.S32.HI R24, RZ, 0x1f, R3 ;  /* 0x0000001fff187819 */ /* 0x000fe40000011403 */
[----:B------:R-:W-:Y:S02]  /*1d90*/  IADD3 R25, PT, PT, R0, 0x1, RZ ;  /* 0x0000000100197810 */ /* 0x000fe40007ffe0ff */
[C---:B------:R-:W-:Y:S01]  /*1da0*/  IADD3 R14, PT, PT, R2.reuse, 0x1, RZ ;  /* 0x00000001020e7810 */ /* 0x040fe20007ffe0ff */
[----:B------:R-:W3:Y:S01]  /*1db0*/  LDC R9, c[0x0][0x3c0] ;  /* 0x0000f000ff097b82 */ /* 0x000ee20000000800 */
[----:B0-----:R-:W-:-:S04]  /*1dc0*/  SEL R36, R2, UR8, P0 ;  /* 0x0000000802247c07 */ /* 0x001fc80008000000 */
[--C-:B------:R-:W-:Y:S02]  /*1dd0*/  SHF.R.S32.HI R12, RZ, 0x1f, R36.reuse ;  /* 0x0000001fff0c7819 */ /* 0x100fe40000011424 */
[----:B------:R-:W-:Y:S01]  /*1de0*/  IADD3 R30, P0, P1, R5, R3, R36 ;  /* 0x00000003051e7210 */ /* 0x000fe2000791e024 */
[----:B-1----:R-:W-:Y:S01]  /*1df0*/  IMAD.WIDE R22, R31, 0x4, R20 ;  /* 0x000000041f167825 */ /* 0x002fe200078e0214 */
[----:B------:R-:W-:Y:S02]  /*1e00*/  IADD3 R44, PT, PT, R36, -0x1, RZ ;  /* 0xffffffff242c7810 */ /* 0x000fe40007ffe0ff */
[----:B------:R-:W-:Y:S02]  /*1e10*/  IADD3.X R24, PT, PT, R11, R24, R12, P0, P1 ;  /* 0x000000180b187210 */ /* 0x000fe400007e240c */
[----:B------:R-:W-:Y:S01]  /*1e20*/  ISETP.NE.AND P0, PT, R0, RZ, PT ;  /* 0x000000ff0000720c */ /* 0x000fe20003f05270 */
[----:B------:R0:W-:Y:S01]  /*1e30*/  STG.E desc[UR4][R22.64], R7 ;  /* 0x0000000716007986 */ /* 0x0001e2000c101904 */
[----:B--2---:R-:W-:-:S02]  /*1e40*/  ISETP.NE.AND P1, PT, R25, UR6, PT ;  /* 0x0000000619007c0c */ /* 0x004fc4000bf25270 */
[----:B------:R-:W-:Y:S01]  /*1e50*/  SEL R0, R0, UR6, P0 ;  /* 0x0000000600007c07 */ /* 0x000fe20008000000 */
[----:B------:R-:W1:Y:S01]  /*1e60*/  LDCU.64 UR6, c[0x0][0x388] ;  /* 0x00007100ff0677ac */ /* 0x000e620008000a00 */
[C---:B------:R-:W-:Y:S02]  /*1e70*/  ISETP.NE.AND P0, PT, R14.reuse, UR8, PT ;  /* 0x000000080e007c0c */ /* 0x040fe4000bf05270 */
[----:B------:R-:W-:Y:S02]  /*1e80*/  SEL R27, R25, RZ, P1 ;  /* 0x000000ff191b7207 */ /* 0x000fe40000800000 */
[----:B------:R-:W-:Y:S02]  /*1e90*/  SEL R34, R14, RZ, P0 ;  /* 0x000000ff0e227207 */ /* 0x000fe40000000000 */
[----:B---3--:R-:W-:Y:S01]  /*1ea0*/  SHF.L.U32 R25, R9, 0x1, RZ ;  /* 0x0000000109197819 */ /* 0x008fe200000006ff */
[----:B------:R-:W-:Y:S01]  /*1eb0*/  IMAD R27, R27, UR8, RZ ;  /* 0x000000081b1b7c24 */ /* 0x000fe2000f8e02ff */
[----:B------:R-:W-:-:S02]  /*1ec0*/  IADD3 R31, PT, PT, R0, -0x1, RZ ;  /* 0xffffffff001f7810 */ /* 0x000fc40007ffe0ff */
[----:B------:R-:W-:Y:S02]  /*1ed0*/  IADD3 R40, PT, PT, R34, R9, R3 ;  /* 0x0000000922287210 */ /* 0x000fe40007ffe003 */
[----:B------:R-:W-:Y:S01]  /*1ee0*/  IADD3 R3, P2, PT, R25, R30, RZ ;  /* 0x0000001e19037210 */ /* 0x000fe20007f5e0ff */
[C---:B------:R-:W-:Y:S01]  /*1ef0*/  IMAD R26, R31.reuse, UR8, R2 ;  /* 0x000000081f1a7c24 */ /* 0x040fe2000f8e0202 */
[----:B------:R-:W-:Y:S01]  /*1f00*/  IADD3 R11, PT, PT, R4, R5, RZ ;  /* 0x00000005040b7210 */ /* 0x000fe20007ffe0ff */
[C---:B------:R-:W-:Y:S01]  /*1f10*/  IMAD R14, R31.reuse, UR8, R34 ;  /* 0x000000081f0e7c24 */ /* 0x040fe2000f8e0222 */
[-C--:B------:R-:W-:Y:S01]  /*1f20*/  IADD3 R38, PT, PT, R2, R27.reuse, RZ ;  /* 0x0000001b02267210 */ /* 0x080fe20007ffe0ff */
[----:B------:R-:W-:Y:S01]  /*1f30*/  IMAD R0, R31, UR8, R44 ;  /* 0x000000081f007c24 */ /* 0x000fe2000f8e022c */
[----:B------:R-:W-:Y:S01]  /*1f40*/  IADD3 R31, PT, PT, R5, R40, RZ ;  /* 0x00000028051f7210 */ /* 0x000fe20007ffe0ff */
[----:B------:R-:W-:Y:S01]  /*1f50*/  IMAD R14, R9, 0x9, R14 ;  /* 0x00000009090e7824 */ /* 0x000fe200078e020e */
[----:B------:R-:W-:Y:S01]  /*1f60*/  LEA.HI.X.SX32 R40, R25, R24, 0x1, P2 ;  /* 0x0000001819287211 */ /* 0x000fe200010f0eff */
[----:B------:R-:W-:Y:S01]  /*1f70*/  IMAD R38, R9, 0x3, R38 ;  /* 0x0000000309267824 */ /* 0x000fe200078e0226 */
[----:B-1----:R-:W-:Y:S01]  /*1f80*/  LEA R2, P2, R3, UR6, 0x2 ;  /* 0x0000000603027c11 */ /* 0x002fe2000f8410ff */
[----:B------:R-:W-:Y:S01]  /*1f90*/  IMAD.WIDE R24, R31, 0x4, R20 ;  /* 0x000000041f187825 */ /* 0x000fe200078e0214 */
[----:B------:R-:W-:-:S02]  /*1fa0*/  IADD3 R34, PT, PT, R34, R27, RZ ;  /* 0x0000001b22227210 */ /* 0x000fc40007ffe0ff */
[-C--:B------:R-:W-:Y:S01]  /*1fb0*/  IADD3 R30, PT, PT, R44, R27.reuse, RZ ;  /* 0x0000001b2c1e7210 */ /* 0x080fe20007ffe0ff */
[----:B------:R-:W-:Y:S01]  /*1fc0*/  IMAD R0, R9, 0xa, R0 ;  /* 0x0000000a09007824 */ /* 0x000fe200078e0200 */
[----:B------:R-:W-:Y:S01]  /*1fd0*/  IADD3 R36, P0, P1, R11, R27, R36 ;  /* 0x0000001b0b247210 */ /* 0x000fe2000791e024 */
[C---:B------:R-:W-:Y:S01]  /*1fe0*/  IMAD R34, R9.reuse, 0x7, R34 ;  /* 0x0000000709227824 */ /* 0x040fe200078e0222 */
[----:B------:R-:W-:Y:S01]  /*1ff0*/  SHF.R.S32.HI R19, RZ, 0x1f, R11 ;  /* 0x0000001fff137819 */ /* 0x000fe2000001140b */
[----:B------:R1:W-:Y:S01]  /*2000*/  STG.E desc[UR4][R24.64], R32 ;  /* 0x0000002018007986 */ /* 0x0003e2000c101904 */
[----:B------:R-:W-:Y:S01]  /*2010*/  SHF.R.S32.HI R27, RZ, 0x1f, R27 ;  /* 0x0000001fff1b7819 */ /* 0x000fe2000001141b */
[----:B------:R-:W-:Y:S01]  /*2020*/  IMAD R41, R9, 0xc, R30 ;  /* 0x0000000c09297824 */ /* 0x000fe200078e021e */
[----:B------:R-:W-:Y:S01]  /*2030*/  LEA.HI.X R3, R3, UR7, R40, 0x2, P2 ;  /* 0x0000000703037c11 */ /* 0x000fe200090f1428 */
[----:B------:R-:W-:Y:S01]  /*2040*/  IMAD R40, R9, 0x5, R6 ;  /* 0x0000000509287824 */ /* 0x000fe200078e0206 */
[----:B------:R-:W-:Y:S01]  /*2050*/  IADD3.X R44, PT, PT, R19, R27, R12, P0, P1 ;  /* 0x0000001b132c7210 */ /* 0x000fe200007e240c */
[----:B------:R-:W-:Y:S01]  /*2060*/  IMAD R6, R4, -0x2, R11 ;  /* 0xfffffffe04067824 */ /* 0x000fe200078e020b */
[----:B------:R-:W-:Y:S01]  /*2070*/  SHF.L.U32 R19, R9, 0x3, RZ ;  /* 0x0000000309137819 */ /* 0x000fe200000006ff */
[----:B------:R2:W-:Y:S01]  /*2080*/  STG.E desc[UR4][R2.64+-0x4], R18 ;  /* 0xfffffc1202007986 */ /* 0x0005e2000c101904 */
[----:B------:R-:W-:-:S02]  /*2090*/  IADD3 R26, PT, PT, R5, R26, RZ ;  /* 0x0000001a051a7210 */ /* 0x000fc40007ffe0ff */
[----:B------:R-:W-:Y:S02]  /*20a0*/  IADD3 R27, PT, PT, R5, R38, RZ ;  /* 0x00000026051b7210 */ /* 0x000fe40007ffe0ff */
[----:B------:R-:W-:Y:S02]  /*20b0*/  IADD3 R12, P0, PT, R19, R36, RZ ;  /* 0x00000024130c7210 */ /* 0x000fe40007f1e0ff */
[----:B0-----:R-:W-:Y:S02]  /*20c0*/  IADD3 R23, PT, PT, R6, R9, R40 ;  /* 0x0000000906177210 */ /* 0x001fe40007ffe028 */
[----:B-1----:R-:W-:Y:S01]  /*20d0*/  LEA R25, R9, R26, 0x2 ;  /* 0x0000001a09197211 */ /* 0x002fe200078e10ff */
[--C-:B------:R-:W-:Y:S01]  /*20e0*/  IMAD.WIDE R26, R27, 0x4, R20.reuse ;  /* 0x000000041b1a7825 */ /* 0x100fe200078e0214 */
[C---:B------:R-:W-:Y:S02]  /*20f0*/  LEA R43, R9.reuse, R14, 0x2 ;  /* 0x0000000e092b7211 */ /* 0x040fe400078e10ff */
[----:B------:R-:W-:Y:S01]  /*2100*/  LEA R45, R9, R0, 0x2 ;  /* 0x00000000092d7211 */ /* 0x000fe200078e10ff */
[--C-:B------:R-:W-:Y:S01]  /*2110*/  IMAD.WIDE R24, R25, 0x4, R20.reuse ;  /* 0x0000000419187825 */ /* 0x100fe200078e0214 */
[----:B------:R-:W-:Y:S01]  /*2120*/  IADD3 R7, PT, PT, R11, R40, RZ ;  /* 0x000000280b077210 */ /* 0x000fe20007ffe0ff */
[----:B------:R-:W-:Y:S01]  /*2130*/  STG.E desc[UR4][R26.64], R8 ;  /* 0x000000081a007986 */ /* 0x000fe2000c101904 */
[-C--:B------:R-:W-:Y:S01]  /*2140*/  LEA R9, R9, R34.reuse, 0x2 ;  /* 0x0000002209097211 */ /* 0x080fe200078e10ff */
[----:B------:R-:W-:Y:S01]  /*2150*/  IMAD.WIDE R22, R23, 0x4, R20 ;  /* 0x0000000417167825 */ /* 0x000fe200078e0214 */
[----:B------:R-:W-:Y:S01]  /*2160*/  IADD3 R31, PT, PT, R11, R34, RZ ;  /* 0x000000220b1f7210 */ /* 0x000fe20007ffe0ff */
[----:B------:R-:W-:Y:S01]  /*2170*/  STG.E desc[UR4][R24.64], R42 ;  /* 0x0000002a18007986 */ /* 0x000fe2000c101904 */
[----:B------:R-:W-:-:S02]  /*2180*/  LEA.HI.X.SX32 R5, R19, R44, 0x1, P0 ;  /* 0x0000002c13057211 */ /* 0x000fc400000f0eff */
[----:B------:R-:W-:Y:S01]  /*2190*/  IADD3 R37, PT, PT, R11, R14, RZ ;  /* 0x0000000e0b257210 */ /* 0x000fe20007ffe0ff */
[--C-:B------:R-:W-:Y:S01]  /*21a0*/  IMAD.WIDE R30, R31, 0x4, R20.reuse ;  /* 0x000000041f1e7825 */ /* 0x100fe200078e0214 */
[----:B------:R-:W-:Y:S02]  /*21b0*/  LEA R4, P0, R12, UR6, 0x2 ;  /* 0x000000060c047c11 */ /* 0x000fe4000f8010ff */
[C---:B------:R-:W-:Y:S01]  /*21c0*/  IADD3 R41, PT, PT, R6.reuse, R41, RZ ;  /* 0x0000002906297210 */ /* 0x040fe20007ffe0ff */
[--C-:B--2---:R-:W-:Y:S01]  /*21d0*/  IMAD.WIDE R2, R37, 0x4, R20.reuse ;  /* 0x0000000425027825 */ /* 0x104fe200078e0214 */
[C---:B------:R-:W-:Y:S02]  /*21e0*/  IADD3 R43, PT, PT, R6.reuse, R43, RZ ;  /* 0x0000002b062b7210 */ /* 0x040fe40007ffe0ff */
[C---:B------:R-:W-:Y:S01]  /*21f0*/  IADD3 R45, PT, PT, R6.reuse, R45, RZ ;  /* 0x0000002d062d7210 */ /* 0x040fe20007ffe0ff */
[----:B------:R-:W-:Y:S01]  /*2200*/  IMAD.WIDE R36, R41, 0x4, R20 ;  /* 0x0000000429247825 */ /* 0x000fe200078e0214 */
[----:B------:R-:W-:-:S02]  /*2210*/  IADD3 R9, PT, PT, R6, R9, RZ ;  /* 0x0000000906097210 */ /* 0x000fc40007ffe0ff */
[----:B------:R-:W-:Y:S01]  /*2220*/  IADD3 R19, PT, PT, R11, R0, RZ ;  /* 0x000000000b137210 */ /* 0x000fe20007ffe0ff */
[----:B------:R-:W-:Y:S01]  /*2230*/  IMAD.WIDE R6, R7, 0x4, R20 ;  /* 0x0000000407067825 */ /* 0x000fe200078e0214 */
[----:B------:R-:W-:-:S03]  /*2240*/  LEA.HI.X R5, R12, UR7, R5, 0x2, P0 ;  /* 0x000000070c057c11 */ /* 0x000fc600080f1405 */
[--C-:B------:R-:W-:Y:S01]  /*2250*/  IMAD.WIDE R18, R19, 0x4, R20.reuse ;  /* 0x0000000413127825 */ /* 0x100fe200078e0214 */
[----:B------:R-:W-:Y:S03]  /*2260*/  STG.E desc[UR4][R6.64], R10 ;  /* 0x0000000a06007986 */ /* 0x000fe6000c101904 */
[--C-:B------:R-:W-:Y:S01]  /*2270*/  IMAD.WIDE R40, R43, 0x4, R20.reuse ;  /* 0x000000042b287825 */ /* 0x100fe200078e0214 */
[----:B------:R-:W-:Y:S03]  /*2280*/  STG.E desc[UR4][R22.64], R39 ;  /* 0x0000002716007986 */ /* 0x000fe6000c101904 */
[--C-:B------:R-:W-:Y:S01]  /*2290*/  IMAD.WIDE R44, R45, 0x4, R20.reuse ;  /* 0x000000042d2c7825 */ /* 0x100fe200078e0214 */
[----:B------:R-:W-:Y:S03]  /*22a0*/  STG.E desc[UR4][R30.64], R15 ;  /* 0x0000000f1e007986 */ /* 0x000fe6000c101904 */
[----:B------:R-:W-:Y:S01]  /*22b0*/  IMAD.WIDE R20, R9, 0x4, R20 ;  /* 0x0000000409147825 */ /* 0x000fe200078e0214 */
[----:B------:R-:W-:Y:S04]  /*22c0*/  STG.E desc[UR4][R4.64+-0x4], R16 ;  /* 0xfffffc1004007986 */ /* 0x000fe8000c101904 */
[----:B------:R-:W-:Y:S04]  /*22d0*/  STG.E desc[UR4][R2.64], R17 ;  /* 0x0000001102007986 */ /* 0x000fe8000c101904 */
[----:B------:R-:W-:Y:S04]  /*22e0*/  STG.E desc[UR4][R18.64], R33 ;  /* 0x0000002112007986 */ /* 0x000fe8000c101904 */
[----:B------:R-:W-:Y:S04]  /*22f0*/  STG.E desc[UR4][R20.64], R28 ;  /* 0x0000001c14007986 */ /* 0x000fe8000c101904 */
[----:B------:R-:W-:Y:S04]  /*2300*/  STG.E desc[UR4][R36.64], R13 ;  /* 0x0000000d24007986 */ /* 0x000fe8000c101904 */
[----:B------:R-:W-:Y:S04]  /*2310*/  STG.E desc[UR4][R40.64], R29 ;  /* 0x0000001d28007986 */ /* 0x000fe8000c101904 */
[----:B------:R-:W-:Y:S01]  /*2320*/  STG.E desc[UR4][R44.64], R35 ;  /* 0x000000232c007986 */ /* 0x000fe2000c101904 */
[----:B------:R-:W-:Y:S05]  /*2330*/  EXIT ;  /* 0x000000000000794d */ /* 0x000fea0003800000 */
        .weak           $__internal_0_$__cuda_sm3x_div_rn_noftz_f32_slowpath
        .type           $__internal_0_$__cuda_sm3x_div_rn_noftz_f32_slowpath,@function
        .size           $__internal_0_$__cuda_sm3x_div_rn_noftz_f32_slowpath,(.L_x_24 - $__internal_0_$__cuda_sm3x_div_rn_noftz_f32_slowpath)
$__internal_0_$__cuda_sm3x_div_rn_noftz_f32_slowpath:
[----:B------:R-:W-:Y:S01]  /*2340*/  SHF.R.U32.HI R21, RZ, 0x17, R9 ;  /* 0x00000017ff157819 */ /* 0x000fe20000011609 */
[----:B------:R-:W-:Y:S01]  /*2350*/  BSSY.RECONVERGENT B1, `(.L_x_12) ;  /* 0x0000063000017945 */ /* 0x000fe20003800200 */
[----:B------:R-:W-:Y:S02]  /*2360*/  SHF.R.U32.HI R14, RZ, 0x17, R11 ;  /* 0x00000017ff0e7819 */ /* 0x000fe4000001160b */
[----:B------:R-:W-:Y:S02]  /*2370*/  LOP3.LUT R21, R21, 0xff, RZ, 0xc0, !PT ;  /* 0x000000ff15157812 */ /* 0x000fe400078ec0ff */
[----:B------:R-:W-:Y:S02]  /*2380*/  LOP3.LUT R24, R14, 0xff, RZ, 0xc0, !PT ;  /* 0x000000ff0e187812 */ /* 0x000fe400078ec0ff */
[----:B------:R-:W-:Y:S02]  /*2390*/  IADD3 R25, PT, PT, R21, -0x1, RZ ;  /* 0xffffffff15197810 */ /* 0x000fe40007ffe0ff */
[----:B------:R-:W-:-:S02]  /*23a0*/  IADD3 R23, PT, PT, R24, -0x1, RZ ;  /* 0xffffffff18177810 */ /* 0x000fc40007ffe0ff */
[----:B------:R-:W-:Y:S02]  /*23b0*/  ISETP.GT.U32.AND P0, PT, R25, 0xfd, PT ;  /* 0x000000fd1900780c */ /* 0x000fe40003f04070 */
[----:B------:R-:W-:Y:S02]  /*23c0*/  MOV R22, R9 ;  /* 0x0000000900167202 */ /* 0x000fe40000000f00 */
[----:B------:R-:W-:-:S13]  /*23d0*/  ISETP.GT.U32.OR P0, PT, R23, 0xfd, P0 ;  /* 0x000000fd1700780c */ /* 0x000fda0000704470 */
[----:B------:R-:W-:Y:S01]  /*23e0*/  @!P0 MOV R14, RZ ;  /* 0x000000ff000e8202 */ /* 0x000fe20000000f00 */
[----:B------:R-:W-:Y:S06]  /*23f0*/  @!P0 BRA `(.L_x_13) ;  /* 0x00000000005c8947 */ /* 0x000fec0003800000 */
[----:B------:R-:W-:Y:S02]  /*2400*/  FSETP.GTU.FTZ.AND P0, PT, |R11|, +INF , PT ;  /* 0x7f8000000b00780b */ /* 0x000fe40003f1c200 */
[----:B------:R-:W-:-:S04]  /*2410*/  FSETP.GTU.FTZ.AND P1, PT, |R9|, +INF , PT ;  /* 0x7f8000000900780b */ /* 0x000fc80003f3c200 */
[----:B------:R-:W-:-:S13]  /*2420*/  PLOP3.LUT P0, PT, P0, P1, PT, 0xf8, 0x8f ;  /* 0x00000000008f781c */ /* 0x000fda0000703f70 */
[----:B------:R-:W-:Y:S05]  /*2430*/  @P0 BRA `(.L_x_14) ;  /* 0x00000004004c0947 */ /* 0x000fea0003800000 */
[----:B------:R-:W-:-:S13]  /*2440*/  LOP3.LUT P0, RZ, R22, 0x7fffffff, R11, 0xc8, !PT ;  /* 0x7fffffff16ff7812 */ /* 0x000fda000780c80b */
[----:B------:R-:W-:Y:S05]  /*2450*/  @!P0 BRA `(.L_x_15) ;  /* 0x00000004003c8947 */ /* 0x000fea0003800000 */
[----:B------:R-:W-:Y:S02]  /*2460*/  FSETP.NEU.FTZ.AND P2, PT, |R11|, +INF , PT ;  /* 0x7f8000000b00780b */ /* 0x000fe40003f5d200 */
[----:B------:R-:W-:Y:S02]  /*2470*/  FSETP.NEU.FTZ.AND P1, PT, |R9|, +INF , PT ;  /* 0x7f8000000900780b */ /* 0x000fe40003f3d200 */
[----:B------:R-:W-:-:S11]  /*2480*/  FSETP.NEU.FTZ.AND P0, PT, |R11|, +INF , PT ;  /* 0x7f8000000b00780b */ /* 0x000fd60003f1d200 */
[----:B------:R-:W-:Y:S05]  /*2490*/  @!P1 BRA !P2, `(.L_x_15) ;  /* 0x00000004002c9947 */ /* 0x000fea0005000000 */
[----:B------:R-:W-:-:S04]  /*24a0*/  LOP3.LUT P2, RZ, R11, 0x7fffffff, RZ, 0xc0, !PT ;  /* 0x7fffffff0bff7812 */ /* 0x000fc8000784c0ff */
[----:B------:R-:W-:-:S13]  /*24b0*/  PLOP3.LUT P1, PT, P1, P2, PT, 0x2f, 0xf2 ;  /* 0x0000000000f2781c */ /* 0x000fda0000f24577 */
[----:B------:R-:W-:Y:S05]  /*24c0*/  @P1 BRA `(.L_x_16) ;  /* 0x0000000400181947 */ /* 0x000fea0003800000 */
[----:B------:R-:W-:-:S04]  /*24d0*/  LOP3.LUT P1, RZ, R22, 0x7fffffff, RZ, 0xc0, !PT ;  /* 0x7fffffff16ff7812 */ /* 0x000fc8000782c0ff */
[----:B------:R-:W-:-:S13]  /*24e0*/  PLOP3.LUT P0, PT, P0, P1, PT, 0x2f, 0xf2 ;  /* 0x0000000000f2781c */ /* 0x000fda0000702577 */
[----:B------:R-:W-:Y:S05]  /*24f0*/  @P0 BRA `(.L_x_17) ;  /* 0x0000000400000947 */ /* 0x000fea0003800000 */
[----:B------:R-:W-:Y:S02]  /*2500*/  ISETP.GE.AND P0, PT, R23, RZ, PT ;  /* 0x000000ff1700720c */ /* 0x000fe40003f06270 */
[----:B------:R-:W-:-:S11]  /*2510*/  ISETP.GE.AND P1, PT, R25, RZ, PT ;  /* 0x000000ff1900720c */ /* 0x000fd60003f26270 */
[----:B------:R-:W-:Y:S01]  /*2520*/  @P0 MOV R14, RZ ;  /* 0x000000ff000e0202 */ /* 0x000fe20000000f00 */
[----:B------:R-:W-:Y:S01]  /*2530*/  @!P0 FFMA R11, R11, 1.84467440737095516160e+19, RZ ;  /* 0x5f8000000b0b8823 */ /* 0x000fe200000000ff */
[----:B------:R-:W-:Y:S01]  /*2540*/  @!P0 MOV R14, 0xffffffc0 ;  /* 0xffffffc0000e8802 */ /* 0x000fe20000000f00 */
[----:B------:R-:W-:-:S03]  /*2550*/  @!P1 FFMA R22, R9, 1.84467440737095516160e+19, RZ ;  /* 0x5f80000009169823 */ /* 0x000fc600000000ff */
[----:B------:R-:W-:-:S07]  /*2560*/  @!P1 IADD3 R14, PT, PT, R14, 0x40, RZ ;  /* 0x000000400e0e9810 */ /* 0x000fce0007ffe0ff */
.L_x_13:
[----:B------:R-:W-:Y:S01]  /*2570*/  LEA R23, R21, 0xc0800000, 0x17 ;  /* 0xc080000015177811 */ /* 0x000fe200078eb8ff */
[----:B------:R-:W-:Y:S01]  /*2580*/  BSSY.RECONVERGENT B2, `(.L_x_18) ;  /* 0x0000036000027945 */ /* 0x000fe20003800200 */
[----:B------:R-:W-:Y:S02]  /*2590*/  IADD3 R24, PT, PT, R24, -0x7f, RZ ;  /* 0xffffff8118187810 */ /* 0x000fe40007ffe0ff */
[----:B------:R-:W-:-:S03]  /*25a0*/  IADD3 R23, PT, PT, -R23, R22, RZ ;  /* 0x0000001617177210 */ /* 0x000fc60007ffe1ff */
[C---:B------:R-:W-:Y:S01]  /*25b0*/  IMAD R11, R24.reuse, -0x800000, R11 ;  /* 0xff800000180b7824 */ /* 0x040fe200078e020b */
[----:B------:R0:W1:Y:S01]  /*25c0*/  MUFU.RCP R22, R23 ;  /* 0x0000001700167308 */ /* 0x0000620000001000 */
[----:B------:R-:W-:Y:S01]  /*25d0*/  FADD.FTZ R26, -R23, -RZ ;  /* 0x800000ff171a7221 */ /* 0x000fe20000010100 */
[----:B0-----:R-:W-:-:S04]  /*25e0*/  IADD3 R23, PT, PT, R24, 0x7f, -R21 ;  /* 0x0000007f18177810 */ /* 0x001fc80007ffe815 */
[----:B------:R-:W-:Y:S01]  /*25f0*/  IADD3 R14, PT, PT, R23, R14, RZ ;  /* 0x0000000e170e7210 */ /* 0x000fe20007ffe0ff */
[----:B-1----:R-:W-:-:S04]  /*2600*/  FFMA R25, R22, R26, 1 ;  /* 0x3f80000016197423 */ /* 0x002fc8000000001a */
[----:B------:R-:W-:-:S04]  /*2610*/  FFMA R22, R22, R25, R22 ;  /* 0x0000001916167223 */ /* 0x000fc80000000016 */
[----:B------:R-:W-:-:S04]  /*2620*/  FFMA R25, R11, R22, RZ ;  /* 0x000000160b197223 */ /* 0x000fc800000000ff */
[----:B------:R-:W-:-:S04]  /*2630*/  FFMA R30, R26, R25, R11 ;  /* 0x000000191a1e7223 */ /* 0x000fc8000000000b */
[----:B------:R-:W-:-:S04]  /*2640*/  FFMA R25, R22, R30, R25 ;  /* 0x0000001e16197223 */ /* 0x000fc80000000019 */
[----:B------:R-:W-:-:S04]  /*2650*/  FFMA R26, R26, R25, R11 ;  /* 0x000000191a1a7223 */ /* 0x000fc8000000000b */
[----:B------:R-:W-:-:S05]  /*2660*/  FFMA R11, R22, R26, R25 ;  /* 0x0000001a160b7223 */ /* 0x000fca0000000019 */
[----:B------:R-:W-:-:S04]  /*2670*/  SHF.R.U32.HI R21, RZ, 0x17, R11 ;  /* 0x00000017ff157819 */ /* 0x000fc8000001160b */
[----:B------:R-:W-:-:S04]  /*2680*/  LOP3.LUT R21, R21, 0xff, RZ, 0xc0, !PT ;  /* 0x000000ff15157812 */ /* 0x000fc800078ec0ff */
[----:B------:R-:W-:-:S04]  /*2690*/  IADD3 R24, PT, PT, R21, R14, RZ ;  /* 0x0000000e15187210 */ /* 0x000fc80007ffe0ff */
[----:B------:R-:W-:-:S04]  /*26a0*/  IADD3 R21, PT, PT, R24, -0x1, RZ ;  /* 0xffffffff18157810 */ /* 0x000fc80007ffe0ff */
[----:B------:R-:W-:-:S13]  /*26b0*/  ISETP.GE.U32.AND P0, PT, R21, 0xfe, PT ;  /* 0x000000fe1500780c */ /* 0x000fda0003f06070 */
[----:B------:R-:W-:Y:S05]  /*26c0*/  @!P0 BRA `(.L_x_19) ;  /* 0x0000000000808947 */ /* 0x000fea0003800000 */
[----:B------:R-:W-:-:S13]  /*26d0*/  ISETP.GT.AND P0, PT, R24, 0xfe, PT ;  /* 0x000000fe1800780c */ /* 0x000fda0003f04270 */
[----:B------:R-:W-:Y:S05]  /*26e0*/  @P0 BRA `(.L_x_20) ;  /* 0x00000000006c0947 */ /* 0x000fea0003800000 */
[----:B------:R-:W-:-:S13]  /*26f0*/  ISETP.GE.AND P0, PT, R24, 0x1, PT ;  /* 0x000000011800780c */ /* 0x000fda0003f06270 */
[----:B------:R-:W-:Y:S05]  /*2700*/  @P0 BRA `(.L_x_21) ;  /* 0x0000000000740947 */ /* 0x000fea0003800000 */
[----:B------:R-:W-:Y:S02]  /*2710*/  ISETP.GE.AND P0, PT, R24, -0x18, PT ;  /* 0xffffffe81800780c */ /* 0x000fe40003f06270 */
[----:B------:R-:W-:-:S11]  /*2720*/  LOP3.LUT R11, R11, 0x80000000, RZ, 0xc0, !PT ;  /* 0x800000000b0b7812 */ /* 0x000fd600078ec0ff */
[----:B------:R-:W-:Y:S05]  /*2730*/  @!P0 BRA `(.L_x_21) ;  /* 0x0000000000688947 */ /* 0x000fea0003800000 */
[CCC-:B------:R-:W-:Y:S01]  /*2740*/  FFMA.RZ R14, R22.reuse, R26.reuse, R25.reuse ;  /* 0x0000001a160e7223 */ /* 0x1c0fe2000000c019 */
[-CC-:B------:R-:W-:Y:S01]  /*2750*/  FFMA.RM R21, R22, R26.reuse, R25.reuse ;  /* 0x0000001a16157223 */ /* 0x180fe20000004019 */
[C---:B------:R-:W-:Y:S02]  /*2760*/  ISETP.NE.AND P2, PT, R24.reuse, RZ, PT ;  /* 0x000000ff1800720c */ /* 0x040fe40003f45270 */
[----:B------:R-:W-:Y:S02]  /*2770*/  ISETP.NE.AND P1, PT, R24, RZ, PT ;  /* 0x000000ff1800720c */ /* 0x000fe40003f25270 */
[----:B------:R-:W-:Y:S01]  /*2780*/  LOP3.LUT R23, R14, 0x7fffff, RZ, 0xc0, !PT ;  /* 0x007fffff0e177812 */ /* 0x000fe200078ec0ff */
[----:B------:R-:W-:Y:S01]  /*2790*/  FFMA.RP R14, R22, R26, R25 ;  /* 0x0000001a160e7223 */ /* 0x000fe20000008019 */
[----:B------:R-:W-:Y:S02]  /*27a0*/  IADD3 R22, PT, PT, R24, 0x20, RZ ;  /* 0x0000002018167810 */ /* 0x000fe40007ffe0ff */
[----:B------:R-:W-:-:S02]  /*27b0*/  LOP3.LUT R23, R23, 0x800000, RZ, 0xfc, !PT ;  /* 0x0080000017177812 */ /* 0x000fc400078efcff */
[----:B------:R-:W-:Y:S02]  /*27c0*/  IADD3 R24, PT, PT, -R24, RZ, RZ ;  /* 0x000000ff18187210 */ /* 0x000fe40007ffe1ff */
[----:B------:R-:W-:Y:S02]  /*27d0*/  SHF.L.U32 R22, R23, R22, RZ ;  /* 0x0000001617167219 */ /* 0x000fe400000006ff */
[----:B------:R-:W-:Y:S02]  /*27e0*/  FSETP.NEU.FTZ.AND P0, PT, R14, R21, PT ;  /* 0x000000150e00720b */ /* 0x000fe40003f1d000 */
[----:B------:R-:W-:Y:S02]  /*27f0*/  SEL R14, R24, RZ, P2 ;  /* 0x000000ff180e7207 */ /* 0x000fe40001000000 */
[----:B------:R-:W-:Y:S02]  /*2800*/  ISETP.NE.AND P1, PT, R22, RZ, P1 ;  /* 0x000000ff1600720c */ /* 0x000fe40000f25270 */
[----:B------:R-:W-:-:S02]  /*2810*/  SHF.R.U32.HI R14, RZ, R14, R23 ;  /* 0x0000000eff0e7219 */ /* 0x000fc40000011617 */
[----:B------:R-:W-:Y:S02]  /*2820*/  PLOP3.LUT P0, PT, P0, P1, PT, 0xf8, 0x8f ;  /* 0x00000000008f781c */ /* 0x000fe40000703f70 */
[----:B------:R-:W-:Y:S02]  /*2830*/  SHF.R.U32.HI R22, RZ, 0x1, R14 ;  /* 0x00000001ff167819 */ /* 0x000fe4000001160e */
[----:B------:R-:W-:-:S04]  /*2840*/  SEL R21, RZ, 0x1, !P0 ;  /* 0x00000001ff157807 */ /* 0x000fc80004000000 */
[----:B------:R-:W-:-:S04]  /*2850*/  LOP3.LUT R21, R21, 0x1, R22, 0xf8, !PT ;  /* 0x0000000115157812 */ /* 0x000fc800078ef816 */
[----:B------:R-:W-:-:S04]  /*2860*/  LOP3.LUT R21, R21, R14, RZ, 0xc0, !PT ;  /* 0x0000000e15157212 */ /* 0x000fc800078ec0ff */
[----:B------:R-:W-:-:S04]  /*2870*/  IADD3 R22, PT, PT, R22, R21, RZ ;  /* 0x0000001516167210 */ /* 0x000fc80007ffe0ff */
[----:B------:R-:W-:Y:S01]  /*2880*/  LOP3.LUT R11, R22, R11, RZ, 0xfc, !PT ;  /* 0x0000000b160b7212 */ /* 0x000fe200078efcff */
[----:B------:R-:W-:Y:S06]  /*2890*/  BRA `(.L_x_21) ;  /* 0x0000000000107947 */ /* 0x000fec0003800000 */
.L_x_20:
[----:B------:R-:W-:-:S04]  /*28a0*/  LOP3.LUT R11, R11, 0x80000000, RZ, 0xc0, !PT ;  /* 0x800000000b0b7812 */ /* 0x000fc800078ec0ff */
[----:B------:R-:W-:Y:S01]  /*28b0*/  LOP3.LUT R11, R11, 0x7f800000, RZ, 0xfc, !PT ;  /* 0x7f8000000b0b7812 */ /* 0x000fe200078efcff */
[----:B------:R-:W-:Y:S06]  /*28c0*/  BRA `(.L_x_21) ;  /* 0x0000000000047947 */ /* 0x000fec0003800000 */
.L_x_19:
[----:B------:R-:W-:-:S07]  /*28d0*/  LEA R11, R14, R11, 0x17 ;  /* 0x0000000b0e0b7211 */ /* 0x000fce00078eb8ff */
.L_x_21:
[----:B------:R-:W-:Y:S05]  /*28e0*/  BSYNC.RECONVERGENT B2 ;  /* 0x0000000000027941 */ /* 0x000fea0003800200 */
.L_x_18:
[----:B------:R-:W-:Y:S05]  /*28f0*/  BRA `(.L_x_22) ;  /* 0x0000000000207947 */ /* 0x000fea0003800000 */
.L_x_17:
[----:B------:R-:W-:-:S04]  /*2900*/  LOP3.LUT R11, R22, 0x80000000, R11, 0x48, !PT ;  /* 0x80000000160b7812 */ /* 0x000fc800078e480b */
[----:B------:R-:W-:Y:S01]  /*2910*/  LOP3.LUT R11, R11, 0x7f800000, RZ, 0xfc, !PT ;  /* 0x7f8000000b0b7812 */ /* 0x000fe200078efcff */
[----:B------:R-:W-:Y:S06]  /*2920*/  BRA `(.L_x_22) ;  /* 0x0000000000147947 */ /* 0x000fec0003800000 */
.L_x_16:
[----:B------:R-:W-:Y:S01]  /*2930*/  LOP3.LUT R11, R22, 0x80000000, R11, 0x48, !PT ;  /* 0x80000000160b7812 */ /* 0x000fe200078e480b */
[----:B------:R-:W-:Y:S06]  /*2940*/  BRA `(.L_x_22) ;  /* 0x00000000000c7947 */ /* 0x000fec0003800000 */
.L_x_15:
[----:B------:R-:W0:Y:S01]  /*2950*/  MUFU.RSQ R11, -QNAN ;  /* 0xffc00000000b7908 */ /* 0x000e220000001400 */
[----:B------:R-:W-:Y:S05]  /*2960*/  BRA `(.L_x_22) ;  /* 0x0000000000047947 */ /* 0x000fea0003800000 */
.L_x_14:
[----:B------:R-:W-:-:S07]  /*2970*/  FADD.FTZ R11, R11, R9 ;  /* 0x000000090b0b7221 */ /* 0x000fce0000010000 */
.L_x_22:
[----:B------:R-:W-:Y:S05]  /*2980*/  BSYNC.RECONVERGENT B1 ;  /* 0x0000000000017941 */ /* 0x000fea0003800200 */
.L_x_12:
[----:B------:R-:W-:-:S04]  /*2990*/  HFMA2 R21, -RZ, RZ, 0, 0 ;  /* 0x00000000ff157431 */ /* 0x000fc800000001ff */
[----:B0-----:R-:W-:Y:S05]  /*29a0*/  RET.REL.NODEC R20 `(_Z21ts_pois3D_D3Q15_LBGKcPKfPfPKiS3_S3_S0_fiiii) ;  /* 0xffffffd414947950 */ /* 0x001fea0003c3ffff */
.L_x_23:
[----:B------:R-:W-:-:S00]  /*29b0*/  BRA `(.L_x_23) ;  /* 0xfffffffc00fc7947 */ /* 0x000fc0000383ffff */
[----:B------:R-:W-:-:S00]  /*29c0*/  NOP ;  /* 0x0000000000007918 */ /* 0x000fc00000000000 */
        /* <DEDUP_REMOVED lines=11> */
.L_x_24:


//--------------------- .nv.shared.reserved.0     --------------------------
	.section	.nv.shared.reserved.0,"aw",@nobits
	.weak		__nv_reservedSMEM_offset_0_alias
	.size		__nv_reservedSMEM_offset_0_alias, 0, 64
	.other		__nv_reservedSMEM_offset_0_alias,@"STO_CUDA_RESERVED_SHARED STV_DEFAULT"
__nv_reservedSMEM_offset_0_alias:
	.zero		0
	.zero		64


//--------------------- .nv.constant0._Z21ts_pois3D_D3Q15_LBGKcPKfPfPKiS3_S3_S0_fiiii --------------------------
	.section	.nv.constant0._Z21ts_pois3D_D3Q15_LBGKcPKfPfPKiS3_S3_S0_fiiii,"a",@progbits
	.sectionflags	@""
	.align	4
.nv.constant0._Z21ts_pois3D_D3Q15_LBGKcPKfPfPKiS3_S3_S0_fiiii:
	.zero		964


//--------------------- SYMBOLS --------------------------

	.type		.nv.reservedSmem.offset0,@object
	.size		.nv.reservedSmem.offset0,0x4
